	.target	sm_90a

	.elftype	@"ET_EXEC"


//--------------------- .note.nv.tkinfo           --------------------------
	.section	.note.nv.tkinfo,"",@"SHT_NOTE"
	.sectionflags	@"SHF_NOTE_NV_TKINFO"
	.tkinfo
        /*0018*/ 	.word	0x00000002
        /*0030*/ 	.string	""
        /*0030*/ 	.string	"ptxas"
        /*0030*/ 	.string	"Cuda compilation tools, release 13.0, V13.0.88"
        /*0030*/ 	.string	"Build cuda_13.0.r13.0/compiler.36424714_0"
        /*0030*/ 	.string	"-arch sm_90a -m 64 "



//--------------------- .note.nv.cuinfo           --------------------------
	.section	.note.nv.cuinfo,"",@"SHT_NOTE"
	.sectionflags	@"SHF_NOTE_NV_CUINFO"
        /*0018*/ 	.short	0x0002
        /*001a*/ 	.short	0x005a
        /*001c*/ 	.short	0x0082
	.zero		2


//--------------------- .nv.info                  --------------------------
	.section	.nv.info,"",@"SHT_CUDA_INFO"
	.align	4


	//----- nvinfo : EIATTR_REGCOUNT
	.align		4
        /*0000*/ 	.byte	0x04, 0x2f
        /*0002*/ 	.short	(.L_12 - .L_11)
	.align		4
.L_11:
        /*0004*/ 	.word	index@(_ZN7cutlass13device_kernelINS_4gemm6kernel13GemmUniversalIN4cute5tupleIJiiiiEEENS1_10collective13CollectiveMmaINS1_40MainloopSm90TmaGmmaWarpSpecializedSparseILi3ENS5_IJNS4_1CILi1EEESB_SB_EEENS1_32KernelTmaWarpSpecializedPingpongEEENS5_IJNSA_ILi64EEENSA_ILi256EEENSA_ILi128EEEEEENS_6half_tENS5_IJNS4_6LayoutINS5_IJiNS5_IJNSA_ILi2EEEiEEEiEEENS5_IJlNS5_IJSB_SL_EEElEEEEENSK_INS5_IJNS5_IJNS5_IJNSA_ILi8EEESL_NSA_ILi4EEEEEEiEEENS5_IJNS5_IJNSA_ILi16EEESL_SS_EEEiEEEiEEENS5_IJNS5_IJNS5_IJSH_SV_NSA_ILi2048EEEEEENSA_ILi8192EEEEEENS5_IJNS5_IJSB_NSA_ILi1024EEENSA_ILi32EEEEEElEEElEEEEEEEESJ_NS5_IJlSB_lEEENS4_8TiledMMAINS4_8MMA_AtomIJNS4_4SM904GMMA6SPARSE27GMMA_64x256x32_F32F16F16_SSILNS1E_5MajorE0ELS1H_0ELNS1E_7ScaleInE1ELS1I_1ELNS1E_9SparseSelE0EEEEEENSK_ISC_NS5_IJNSA_ILi0EEES1M_S1M_EEEEENS5_IJNS4_10UnderscoreES1P_S1P_EEEEENS4_13SM90_TMA_LOADENS4_14ComposedLayoutINS4_7SwizzleILi3ELi4ELi3EEENS4_25smem_sparse_ptr_flag_bitsILi2ELi16EEENSK_INS5_IJNS5_IJSB_SR_EEENS5_IJSL_SF_EEEEEENS5_IJNS5_IJS1M_SH_EEESO_EEEEEEEvNS4_8identityES1S_NS1T_IS1V_NS4_18smem_ptr_flag_bitsILi16EEENSK_INS5_IJSR_SF_EEENS5_IJSF_SB_EEEEEEEvS25_EENS_8epilogue10collective6detail29Sm90TmaWarpSpecializedAdapterINS2E_15DefaultEpilogueIfNS5_IJSB_llEEES2I_NS2D_6thread17LinearCombinationIfLi1EffLNS2J_9ScaleType4KindE0ELNS_15FloatRoundStyleE2EfEENS1_15EpilogueDefaultEEEEEvvEEEEvNT_6ParamsE)
        /*0008*/ 	.word	0x000000a8


	//----- nvinfo : EIATTR_FRAME_SIZE
	.align		4
.L_12:
        /*000c*/ 	.byte	0x04, 0x11
        /*000e*/ 	.short	(.L_14 - .L_13)
	.align		4
.L_13:
        /*0010*/ 	.word	index@(_ZN7cutlass13device_kernelINS_4gemm6kernel13GemmUniversalIN4cute5tupleIJiiiiEEENS1_10collective13CollectiveMmaINS1_40MainloopSm90TmaGmmaWarpSpecializedSparseILi3ENS5_IJNS4_1CILi1EEESB_SB_EEENS1_32KernelTmaWarpSpecializedPingpongEEENS5_IJNSA_ILi64EEENSA_ILi256EEENSA_ILi128EEEEEENS_6half_tENS5_IJNS4_6LayoutINS5_IJiNS5_IJNSA_ILi2EEEiEEEiEEENS5_IJlNS5_IJSB_SL_EEElEEEEENSK_INS5_IJNS5_IJNS5_IJNSA_ILi8EEESL_NSA_ILi4EEEEEEiEEENS5_IJNS5_IJNSA_ILi16EEESL_SS_EEEiEEEiEEENS5_IJNS5_IJNS5_IJSH_SV_NSA_ILi2048EEEEEENSA_ILi8192EEEEEENS5_IJNS5_IJSB_NSA_ILi1024EEENSA_ILi32EEEEEElEEElEEEEEEEESJ_NS5_IJlSB_lEEENS4_8TiledMMAINS4_8MMA_AtomIJNS4_4SM904GMMA6SPARSE27GMMA_64x256x32_F32F16F16_SSILNS1E_5MajorE0ELS1H_0ELNS1E_7ScaleInE1ELS1I_1ELNS1E_9SparseSelE0EEEEEENSK_ISC_NS5_IJNSA_ILi0EEES1M_S1M_EEEEENS5_IJNS4_10UnderscoreES1P_S1P_EEEEENS4_13SM90_TMA_LOADENS4_14ComposedLayoutINS4_7SwizzleILi3ELi4ELi3EEENS4_25smem_sparse_ptr_flag_bitsILi2ELi16EEENSK_INS5_IJNS5_IJSB_SR_EEENS5_IJSL_SF_EEEEEENS5_IJNS5_IJS1M_SH_EEESO_EEEEEEEvNS4_8identityES1S_NS1T_IS1V_NS4_18smem_ptr_flag_bitsILi16EEENSK_INS5_IJSR_SF_EEENS5_IJSF_SB_EEEEEEEvS25_EENS_8epilogue10collective6detail29Sm90TmaWarpSpecializedAdapterINS2E_15DefaultEpilogueIfNS5_IJSB_llEEES2I_NS2D_6thread17LinearCombinationIfLi1EffLNS2J_9ScaleType4KindE0ELNS_15FloatRoundStyleE2EfEENS1_15EpilogueDefaultEEEEEvvEEEEvNT_6ParamsE)
        /*0014*/ 	.word	0x00000000


	//----- nvinfo : EIATTR_MIN_STACK_SIZE
	.align		4
.L_14:
        /*0018*/ 	.byte	0x04, 0x12
        /*001a*/ 	.short	(.L_16 - .L_15)
	.align		4
.L_15:
        /*001c*/ 	.word	index@(_ZN7cutlass13device_kernelINS_4gemm6kernel13GemmUniversalIN4cute5tupleIJiiiiEEENS1_10collective13CollectiveMmaINS1_40MainloopSm90TmaGmmaWarpSpecializedSparseILi3ENS5_IJNS4_1CILi1EEESB_SB_EEENS1_32KernelTmaWarpSpecializedPingpongEEENS5_IJNSA_ILi64EEENSA_ILi256EEENSA_ILi128EEEEEENS_6half_tENS5_IJNS4_6LayoutINS5_IJiNS5_IJNSA_ILi2EEEiEEEiEEENS5_IJlNS5_IJSB_SL_EEElEEEEENSK_INS5_IJNS5_IJNS5_IJNSA_ILi8EEESL_NSA_ILi4EEEEEEiEEENS5_IJNS5_IJNSA_ILi16EEESL_SS_EEEiEEEiEEENS5_IJNS5_IJNS5_IJSH_SV_NSA_ILi2048EEEEEENSA_ILi8192EEEEEENS5_IJNS5_IJSB_NSA_ILi1024EEENSA_ILi32EEEEEElEEElEEEEEEEESJ_NS5_IJlSB_lEEENS4_8TiledMMAINS4_8MMA_AtomIJNS4_4SM904GMMA6SPARSE27GMMA_64x256x32_F32F16F16_SSILNS1E_5MajorE0ELS1H_0ELNS1E_7ScaleInE1ELS1I_1ELNS1E_9SparseSelE0EEEEEENSK_ISC_NS5_IJNSA_ILi0EEES1M_S1M_EEEEENS5_IJNS4_10UnderscoreES1P_S1P_EEEEENS4_13SM90_TMA_LOADENS4_14ComposedLayoutINS4_7SwizzleILi3ELi4ELi3EEENS4_25smem_sparse_ptr_flag_bitsILi2ELi16EEENSK_INS5_IJNS5_IJSB_SR_EEENS5_IJSL_SF_EEEEEENS5_IJNS5_IJS1M_SH_EEESO_EEEEEEEvNS4_8identityES1S_NS1T_IS1V_NS4_18smem_ptr_flag_bitsILi16EEENSK_INS5_IJSR_SF_EEENS5_IJSF_SB_EEEEEEEvS25_EENS_8epilogue10collective6detail29Sm90TmaWarpSpecializedAdapterINS2E_15DefaultEpilogueIfNS5_IJSB_llEEES2I_NS2D_6thread17LinearCombinationIfLi1EffLNS2J_9ScaleType4KindE0ELNS_15FloatRoundStyleE2EfEENS1_15EpilogueDefaultEEEEEvvEEEEvNT_6ParamsE)
        /*0020*/ 	.word	0x00000000
.L_16:


//--------------------- .nv.compat                --------------------------
	.section	.nv.compat,"",@"SHT_CUDA_COMPAT_INFO"
	.align	4
        /*0000*/ 	.byte	0x02, 0x09, 0x01, 0x00, 0x02, 0x02, 0x04, 0x00, 0x02, 0x05, 0x05, 0x00, 0x03, 0x07, 0x01, 0x01
        /*0010*/ 	.byte	0x02, 0x03, 0x01, 0x00, 0x02, 0x06, 0x01, 0x00, 0x04, 0x0b, 0x08, 0x00, 0x00, 0x00, 0x00, 0x00
        /*0020*/ 	.byte	0x00, 0x00, 0x00, 0x00


//--------------------- .nv.info._ZN7cutlass13device_kernelINS_4gemm6kernel13GemmUniversalIN4cute5tupleIJiiiiEEENS1_10collective13CollectiveMmaINS1_40MainloopSm90TmaGmmaWarpSpecializedSparseILi3ENS5_IJNS4_1CILi1EEESB_SB_EEENS1_32KernelTmaWarpSpecializedPingpongEEENS5_IJNSA_ILi64EEENSA_ILi256EEENSA_ILi128EEEEEENS_6half_tENS5_IJNS4_6LayoutINS5_IJiNS5_IJNSA_ILi2EEEiEEEiEEENS5_IJlNS5_IJSB_SL_EEElEEEEENSK_INS5_IJNS5_IJNS5_IJNSA_ILi8EEESL_NSA_ILi4EEEEEEiEEENS5_IJNS5_IJNSA_ILi16EEESL_SS_EEEiEEEiEEENS5_IJNS5_IJNS5_IJSH_SV_NSA_ILi2048EEEEEENSA_ILi8192EEEEEENS5_IJNS5_IJSB_NSA_ILi1024EEENSA_ILi32EEEEEElEEElEEEEEEEESJ_NS5_IJlSB_lEEENS4_8TiledMMAINS4_8MMA_AtomIJNS4_4SM904GMMA6SPARSE27GMMA_64x256x32_F32F16F16_SSILNS1E_5MajorE0ELS1H_0ELNS1E_7ScaleInE1ELS1I_1ELNS1E_9SparseSelE0EEEEEENSK_ISC_NS5_IJNSA_ILi0EEES1M_S1M_EEEEENS5_IJNS4_10UnderscoreES1P_S1P_EEEEENS4_13SM90_TMA_LOADENS4_14ComposedLayoutINS4_7SwizzleILi3ELi4ELi3EEENS4_25smem_sparse_ptr_flag_bitsILi2ELi16EEENSK_INS5_IJNS5_IJSB_SR_EEENS5_IJSL_SF_EEEEEENS5_IJNS5_IJS1M_SH_EEESO_EEEEEEEvNS4_8identityES1S_NS1T_IS1V_NS4_18smem_ptr_flag_bitsILi16EEENSK_INS5_IJSR_SF_EEENS5_IJSF_SB_EEEEEEEvS25_EENS_8epilogue10collective6detail29Sm90TmaWarpSpecializedAdapterINS2E_15DefaultEpilogueIfNS5_IJSB_llEEES2I_NS2D_6thread17LinearCombinationIfLi1EffLNS2J_9ScaleType4KindE0ELNS_15FloatRoundStyleE2EfEENS1_15EpilogueDefaultEEEEEvvEEEEvNT_6ParamsE --------------------------
	.section	.nv.info._ZN7cutlass13device_kernelINS_4gemm6kernel13GemmUniversalIN4cute5tupleIJiiiiEEENS1_10collective13CollectiveMmaINS1_40MainloopSm90TmaGmmaWarpSpecializedSparseILi3ENS5_IJNS4_1CILi1EEESB_SB_EEENS1_32KernelTmaWarpSpecializedPingpongEEENS5_IJNSA_ILi64EEENSA_ILi256EEENSA_ILi128EEEEEENS_6half_tENS5_IJNS4_6LayoutINS5_IJiNS5_IJNSA_ILi2EEEiEEEiEEENS5_IJlNS5_IJSB_SL_EEElEEEEENSK_INS5_IJNS5_IJNS5_IJNSA_ILi8EEESL_NSA_ILi4EEEEEEiEEENS5_IJNS5_IJNSA_ILi16EEESL_SS_EEEiEEEiEEENS5_IJNS5_IJNS5_IJSH_SV_NSA_ILi2048EEEEEENSA_ILi8192EEEEEENS5_IJNS5_IJSB_NSA_ILi1024EEENSA_ILi32EEEEEElEEElEEEEEEEESJ_NS5_IJlSB_lEEENS4_8TiledMMAINS4_8MMA_AtomIJNS4_4SM904GMMA6SPARSE27GMMA_64x256x32_F32F16F16_SSILNS1E_5MajorE0ELS1H_0ELNS1E_7ScaleInE1ELS1I_1ELNS1E_9SparseSelE0EEEEEENSK_ISC_NS5_IJNSA_ILi0EEES1M_S1M_EEEEENS5_IJNS4_10UnderscoreES1P_S1P_EEEEENS4_13SM90_TMA_LOADENS4_14ComposedLayoutINS4_7SwizzleILi3ELi4ELi3EEENS4_25smem_sparse_ptr_flag_bitsILi2ELi16EEENSK_INS5_IJNS5_IJSB_SR_EEENS5_IJSL_SF_EEEEEENS5_IJNS5_IJS1M_SH_EEESO_EEEEEEEvNS4_8identityES1S_NS1T_IS1V_NS4_18smem_ptr_flag_bitsILi16EEENSK_INS5_IJSR_SF_EEENS5_IJSF_SB_EEEEEEEvS25_EENS_8epilogue10collective6detail29Sm90TmaWarpSpecializedAdapterINS2E_15DefaultEpilogueIfNS5_IJSB_llEEES2I_NS2D_6thread17LinearCombinationIfLi1EffLNS2J_9ScaleType4KindE0ELNS_15FloatRoundStyleE2EfEENS1_15EpilogueDefaultEEEEEvvEEEEvNT_6ParamsE,"",@"SHT_CUDA_INFO"
	.sectionflags	@""
	.align	4


	//----- nvinfo : EIATTR_CUDA_API_VERSION
	.align		4
        /*0000*/ 	.byte	0x04, 0x37
        /*0002*/ 	.short	(.L_18 - .L_17)
.L_17:
        /*0004*/ 	.word	0x00000082


	//----- nvinfo : EIATTR_KPARAM_INFO
	.align		4
.L_18:
        /*0008*/ 	.byte	0x04, 0x17
        /*000a*/ 	.short	(.L_20 - .L_19)
.L_19:
        /*000c*/ 	.word	0x00000000
        /*0010*/ 	.short	0x0000
        /*0012*/ 	.short	0x0070
        /*0014*/ 	.byte	0x00, 0xf0, 0x01, 0x14


	//----- nvinfo : EIATTR_SPARSE_MMA_MASK
	.align		4
.L_20:
        /*0018*/ 	.byte	0x03, 0x50
        /*001a*/ 	.short	0x0002


	//----- nvinfo : EIATTR_MAXREG_COUNT
	.align		4
        /*001c*/ 	.byte	0x03, 0x1b
        /*001e*/ 	.short	0x00a8


	//----- nvinfo : EIATTR_NUM_BARRIERS
	.align		4
        /*0020*/ 	.byte	0x02, 0x4c
        /*0022*/ 	.byte	0x01
	.zero		1


	//----- nvinfo : EIATTR_MERCURY_ISA_VERSION
	.align		4
        /*0024*/ 	.byte	0x03, 0x5f
        /*0026*/ 	.short	0x0101


	//----- nvinfo : EIATTR_INT_WARP_WIDE_INSTR_OFFSETS
	.align		4
        /*0028*/ 	.byte	0x04, 0x31
        /*002a*/ 	.short	(.L_22 - .L_21)


	//   ....[0]....
.L_21:
        /*002c*/ 	.word	0x00000430


	//   ....[1]....
        /*0030*/ 	.word	0x00000450


	//   ....[2]....
        /*0034*/ 	.word	0x000004d0


	//   ....[3]....
        /*0038*/ 	.word	0x000004e0


	//   ....[4]....
        /*003c*/ 	.word	0x000004f0


	//   ....[5]....
        /*0040*/ 	.word	0x00000510


	//   ....[6]....
        /*0044*/ 	.word	0x00000560


	//   ....[7]....
        /*0048*/ 	.word	0x00000580


	//----- nvinfo : EIATTR_COOP_GROUP_MASK_REGIDS
	.align		4
.L_22:
        /*004c*/ 	.byte	0x04, 0x29
        /*004e*/ 	.short	(.L_24 - .L_23)


	//   ....[0]....
.L_23:
        /*0050*/ 	.word	0xffffffff


	//   ....[1]....
        /*0054*/ 	.word	0xffffffff


	//   ....[2]....
        /*0058*/ 	.word	0xffffffff


	//   ....[3]....
        /*005c*/ 	.word	0xffffffff


	//   ....[4]....
        /*0060*/ 	.word	0xffffffff


	//   ....[5]....
        /*0064*/ 	.word	0xffffffff


	//----- nvinfo : EIATTR_COOP_GROUP_INSTR_OFFSETS
	.align		4
.L_24:
        /*0068*/ 	.byte	0x04, 0x28
        /*006a*/ 	.short	(.L_26 - .L_25)


	//   ....[0]....
.L_25:
        /*006c*/ 	.word	0x00000060


	//   ....[1]....
        /*0070*/ 	.word	0x00000070


	//   ....[2]....
        /*0074*/ 	.word	0x00000160


	//   ....[3]....
        /*0078*/ 	.word	0x000002d0


	//   ....[4]....
        /*007c*/ 	.word	0x00000310


	//   ....[5]....
        /*0080*/ 	.word	0x00000350


	//----- nvinfo : EIATTR_REG_RECONFIG
	.align		4
.L_26:
        /*0084*/ 	.byte	0x01, 0x54
	.zero		2


	//----- nvinfo : EIATTR_MBARRIER_INSTR_OFFSETS
	.align		4
        /*0088*/ 	.byte	0x04, 0x39
        /*008a*/ 	.short	(.L_28 - .L_27)


	//   ....[0]....
.L_27:
        /*008c*/ 	.word	0x00000260
        /*0090*/ 	.word	0x000000ff
        /*0094*/ 	.word	0x00000000
        /*0098*/ 	.short	0x0100
        /*009a*/ 	.byte	0x08
	.zero		1


	//   ....[1]....
        /*009c*/ 	.word	0x00000270
        /*00a0*/ 	.word	0x000000ff
        /*00a4*/ 	.word	0x00000018
        /*00a8*/ 	.short	0x0100
        /*00aa*/ 	.byte	0x08
	.zero		1


	//   ....[2]....
        /*00ac*/ 	.word	0x00000280
        /*00b0*/ 	.word	0x000000ff
        /*00b4*/ 	.word	0x00000008
        /*00b8*/ 	.short	0x0100
        /*00ba*/ 	.byte	0x08
	.zero		1


	//   ....[3]....
        /*00bc*/ 	.word	0x00000290
        /*00c0*/ 	.word	0x000000ff
        /*00c4*/ 	.word	0x00000020
        /*00c8*/ 	.short	0x0100
        /*00ca*/ 	.byte	0x08
	.zero		1


	//   ....[4]....
        /*00cc*/ 	.word	0x000002a0
        /*00d0*/ 	.word	0x000000ff
        /*00d4*/ 	.word	0x00000010
        /*00d8*/ 	.short	0x0100
        /*00da*/ 	.byte	0x08
	.zero		1


	//   ....[5]....
        /*00dc*/ 	.word	0x000002b0
        /*00e0*/ 	.word	0x000000ff
        /*00e4*/ 	.word	0x00000028
        /*00e8*/ 	.short	0x0100
        /*00ea*/ 	.byte	0x08
	.zero		1


	//   ....[6]....
        /*00ec*/ 	.word	0x000005c0
        /*00f0*/ 	.word	0x000000ff
        /*00f4*/ 	.word	0x00000060
        /*00f8*/ 	.short	0x0100
        /*00fa*/ 	.byte	0x08
	.zero		1


	//   ....[7]....
        /*00fc*/ 	.word	0x00000630
        /*0100*/ 	.word	0x000000ff
        /*0104*/ 	.word	0x00000068
        /*0108*/ 	.short	0x0100
        /*010a*/ 	.byte	0x08
	.zero		1


	//   ....[8]....
        /*010c*/ 	.word	0x00000650
        /*0110*/ 	.word	0x000000ff
        /*0114*/ 	.word	0x00000040
        /*0118*/ 	.short	0x0100
        /*011a*/ 	.byte	0x09
	.zero		1


	//   ....[9]....
        /*011c*/ 	.word	0x00000660
        /*0120*/ 	.word	0x000000ff
        /*0124*/ 	.word	0x00000048
        /*0128*/ 	.short	0x0100
        /*012a*/ 	.byte	0x09
	.zero		1


	//   ....[10]....
        /*012c*/ 	.word	0x00000670
        /*0130*/ 	.word	0x000000ff
        /*0134*/ 	.word	0x00000050
        /*0138*/ 	.short	0x0100
        /*013a*/ 	.byte	0x09
	.zero		1


	//   ....[11]....
        /*013c*/ 	.word	0x00000680
        /*0140*/ 	.word	0x000000ff
        /*0144*/ 	.word	0x00000058
        /*0148*/ 	.short	0x0100
        /*014a*/ 	.byte	0x09
	.zero		1


	//   ....[12]....
        /*014c*/ 	.word	0x00001480
        /*0150*/ 	.word	0x000000ff
        /*0154*/ 	.word	0xfffffff8
        /*0158*/ 	.short	0x010a
        /*015a*/ 	.byte	0x0c
	.zero		1


	//   ....[13]....
        /*015c*/ 	.word	0x00001950
        /*0160*/ 	.word	0x000000ff
        /*0164*/ 	.word	0x00000000
        /*0168*/ 	.short	0x010a
        /*016a*/ 	.byte	0x08
	.zero		1


	//   ....[14]....
        /*016c*/ 	.word	0x000019b0
        /*0170*/ 	.word	0x000000ff
        /*0174*/ 	.word	0x00000000
        /*0178*/ 	.short	0x010a
        /*017a*/ 	.byte	0x08
	.zero		1


	//   ....[15]....
        /*017c*/ 	.word	0x00001c70
        /*0180*/ 	.word	0x000000ff
        /*0184*/ 	.word	0x00000000
        /*0188*/ 	.short	0x0101
        /*018a*/ 	.byte	0x08
	.zero		1


	//   ....[16]....
        /*018c*/ 	.word	0x00001df0
        /*0190*/ 	.word	0x00000013
        /*0194*/ 	.word	0x00000000
        /*0198*/ 	.short	0x0101
        /*019a*/ 	.byte	0x15
	.zero		1


	//   ....[17]....
        /*019c*/ 	.word	0x00001e40
        /*01a0*/ 	.word	0x000000ff
        /*01a4*/ 	.word	0x00000008
        /*01a8*/ 	.short	0x010a
        /*01aa*/ 	.byte	0x0c
	.zero		1


	//   ....[18]....
        /*01ac*/ 	.word	0x0000b220
        /*01b0*/ 	.word	0x00000004
        /*01b4*/ 	.word	0x00000000
        /*01b8*/ 	.short	0x0101
        /*01ba*/ 	.byte	0x15
	.zero		1


	//   ....[19]....
        /*01bc*/ 	.word	0x0000bb20
        /*01c0*/ 	.word	0x00000012
        /*01c4*/ 	.word	0x00000018
        /*01c8*/ 	.short	0x010a
        /*01ca*/ 	.byte	0x3f
	.zero		1


	//   ....[20]....
        /*01cc*/ 	.word	0x0000bfc0
        /*01d0*/ 	.word	0x0000000a
        /*01d4*/ 	.word	0x00000068
        /*01d8*/ 	.short	0x0101
        /*01da*/ 	.byte	0x3f
	.zero		1


	//   ....[21]....
        /*01dc*/ 	.word	0x0000c720
        /*01e0*/ 	.word	0x00000007
        /*01e4*/ 	.word	0x00000000
        /*01e8*/ 	.short	0x010a
        /*01ea*/ 	.byte	0x3f
	.zero		1


	//   ....[22]....
        /*01ec*/ 	.word	0x0000c7a0
        /*01f0*/ 	.word	0x00000006
        /*01f4*/ 	.word	0x00000000
        /*01f8*/ 	.short	0x010a
        /*01fa*/ 	.byte	0x3f
	.zero		1


	//   ....[23]....
        /*01fc*/ 	.word	0x0000c830
        /*0200*/ 	.word	0x00000003
        /*0204*/ 	.word	0x00000000
        /*0208*/ 	.short	0x010a
        /*020a*/ 	.byte	0x3f
	.zero		1


	//   ....[24]....
        /*020c*/ 	.word	0x0000c8a0
        /*0210*/ 	.word	0x00000013
        /*0214*/ 	.word	0xfffffff8
        /*0218*/ 	.short	0x010a
        /*021a*/ 	.byte	0x3f
	.zero		1


	//   ....[25]....
        /*021c*/ 	.word	0x0000c900
        /*0220*/ 	.word	0x00000014
        /*0224*/ 	.word	0x00000000
        /*0228*/ 	.short	0x010a
        /*022a*/ 	.byte	0x3f
	.zero		1


	//   ....[26]....
        /*022c*/ 	.word	0x0000c960
        /*0230*/ 	.word	0x00000013
        /*0234*/ 	.word	0x00000008
        /*0238*/ 	.short	0x010a
        /*023a*/ 	.byte	0x3f
	.zero		1


	//   ....[27]....
        /*023c*/ 	.word	0x0000ca30
        /*0240*/ 	.word	0x00000012
        /*0244*/ 	.word	0x00000018
        /*0248*/ 	.short	0x010a
        /*024a*/ 	.byte	0x3f
	.zero		1


	//   ....[28]....
        /*024c*/ 	.word	0x0000cb10
        /*0250*/ 	.word	0x00000007
        /*0254*/ 	.word	0x00000000
        /*0258*/ 	.short	0x010a
        /*025a*/ 	.byte	0x3f
	.zero		1


	//   ....[29]....
        /*025c*/ 	.word	0x0000cb60
        /*0260*/ 	.word	0x00000006
        /*0264*/ 	.word	0x00000000
        /*0268*/ 	.short	0x010a
        /*026a*/ 	.byte	0x3f
	.zero		1


	//----- nvinfo : EIATTR_NUM_MBARRIERS
	.align		4
.L_28:
        /*026c*/ 	.byte	0x03, 0x38
        /*026e*/ 	.short	0x000c


	//----- nvinfo : EIATTR_EXIT_INSTR_OFFSETS
	.align		4
        /*0270*/ 	.byte	0x04, 0x1c
        /*0272*/ 	.short	(.L_30 - .L_29)


	//   ....[0]....
.L_29:
        /*0274*/ 	.word	0x00001160


	//   ....[1]....
        /*0278*/ 	.word	0x000011c0


	//   ....[2]....
        /*027c*/ 	.word	0x0000b830


	//   ....[3]....
        /*0280*/ 	.word	0x0000b860


	//   ....[4]....
        /*0284*/ 	.word	0x0000c880


	//----- nvinfo : EIATTR_MAX_THREADS
	.align		4
.L_30:
        /*0288*/ 	.byte	0x04, 0x05
        /*028a*/ 	.short	(.L_32 - .L_31)
.L_31:
        /*028c*/ 	.word	0x00000180
        /*0290*/ 	.word	0x00000001
        /*0294*/ 	.word	0x00000001


	//----- nvinfo : EIATTR_CRS_STACK_SIZE
	.align		4
.L_32:
        /*0298*/ 	.byte	0x04, 0x1e
        /*029a*/ 	.short	(.L_34 - .L_33)
.L_33:
        /*029c*/ 	.word	0x00000000


	//----- nvinfo : EIATTR_CBANK_PARAM_SIZE
	.align		4
.L_34:
        /*02a0*/ 	.byte	0x03, 0x19
        /*02a2*/ 	.short	0x0570


	//----- nvinfo : EIATTR_PARAM_CBANK
	.align		4
        /*02a4*/ 	.byte	0x04, 0x0a
        /*02a6*/ 	.short	(.L_36 - .L_35)
	.align		4
.L_35:
        /*02a8*/ 	.word	index@(.nv.constant0._ZN7cutlass13device_kernelINS_4gemm6kernel13GemmUniversalIN4cute5tupleIJiiiiEEENS1_10collective13CollectiveMmaINS1_40MainloopSm90TmaGmmaWarpSpecializedSparseILi3ENS5_IJNS4_1CILi1EEESB_SB_EEENS1_32KernelTmaWarpSpecializedPingpongEEENS5_IJNSA_ILi64EEENSA_ILi256EEENSA_ILi128EEEEEENS_6half_tENS5_IJNS4_6LayoutINS5_IJiNS5_IJNSA_ILi2EEEiEEEiEEENS5_IJlNS5_IJSB_SL_EEElEEEEENSK_INS5_IJNS5_IJNS5_IJNSA_ILi8EEESL_NSA_ILi4EEEEEEiEEENS5_IJNS5_IJNSA_ILi16EEESL_SS_EEEiEEEiEEENS5_IJNS5_IJNS5_IJSH_SV_NSA_ILi2048EEEEEENSA_ILi8192EEEEEENS5_IJNS5_IJSB_NSA_ILi1024EEENSA_ILi32EEEEEElEEElEEEEEEEESJ_NS5_IJlSB_lEEENS4_8TiledMMAINS4_8MMA_AtomIJNS4_4SM904GMMA6SPARSE27GMMA_64x256x32_F32F16F16_SSILNS1E_5MajorE0ELS1H_0ELNS1E_7ScaleInE1ELS1I_1ELNS1E_9SparseSelE0EEEEEENSK_ISC_NS5_IJNSA_ILi0EEES1M_S1M_EEEEENS5_IJNS4_10UnderscoreES1P_S1P_EEEEENS4_13SM90_TMA_LOADENS4_14ComposedLayoutINS4_7SwizzleILi3ELi4ELi3EEENS4_25smem_sparse_ptr_flag_bitsILi2ELi16EEENSK_INS5_IJNS5_IJSB_SR_EEENS5_IJSL_SF_EEEEEENS5_IJNS5_IJS1M_SH_EEESO_EEEEEEEvNS4_8identityES1S_NS1T_IS1V_NS4_18smem_ptr_flag_bitsILi16EEENSK_INS5_IJSR_SF_EEENS5_IJSF_SB_EEEEEEEvS25_EENS_8epilogue10collective6detail29Sm90TmaWarpSpecializedAdapterINS2E_15DefaultEpilogueIfNS5_IJSB_llEEES2I_NS2D_6thread17LinearCombinationIfLi1EffLNS2J_9ScaleType4KindE0ELNS_15FloatRoundStyleE2EfEENS1_15EpilogueDefaultEEEEEvvEEEEvNT_6ParamsE)
        /*02ac*/ 	.short	0x0210
        /*02ae*/ 	.short	0x0570


	//----- nvinfo : EIATTR_SW_WAR
	.align		4
.L_36:
        /*02b0*/ 	.byte	0x04, 0x36
        /*02b2*/ 	.short	(.L_38 - .L_37)
.L_37:
        /*02b4*/ 	.word	0x00000008
.L_38:


//--------------------- .nv.callgraph             --------------------------
	.section	.nv.callgraph,"",@"SHT_CUDA_CALLGRAPH"
	.align	4
	.sectionentsize	8
	.align		4
        /*0000*/ 	.word	0x00000000
	.align		4
        /*0004*/ 	.word	0xffffffff
	.align		4
        /*0008*/ 	.word	0x00000000
	.align		4
        /*000c*/ 	.word	0xfffffffe
	.align		4
        /*0010*/ 	.word	0x00000000
	.align		4
        /*0014*/ 	.word	0xfffffffd
	.align		4
        /*0018*/ 	.word	0x00000000
	.align		4
        /*001c*/ 	.word	0xfffffffc


//--------------------- .nv.constant4             --------------------------
	.section	.nv.constant4,"a",@progbits
	.align	8
	.align		8
.nv.constant4:
        /*0000*/ 	.dword	_ZN39_INTERNAL_ef9c8a3a_4_k_cu_68cee374_26204cuda3std3__45__cpo5beginE
	.align		8
        /*0008*/ 	.dword	_ZN39_INTERNAL_ef9c8a3a_4_k_cu_68cee374_26204cuda3std3__45__cpo3endE
	.align		8
        /*0010*/ 	.dword	_ZN39_INTERNAL_ef9c8a3a_4_k_cu_68cee374_26204cuda3std3__45__cpo6cbeginE
	.align		8
        /*0018*/ 	.dword	_ZN39_INTERNAL_ef9c8a3a_4_k_cu_68cee374_26204cuda3std3__45__cpo4cendE
	.align		8
        /*0020*/ 	.dword	_ZN39_INTERNAL_ef9c8a3a_4_k_cu_68cee374_26204cuda3std3__441_GLOBAL__N__ef9c8a3a_4_k_cu_68cee374_26206ignoreE
	.align		8
        /*0028*/ 	.dword	_ZN39_INTERNAL_ef9c8a3a_4_k_cu_68cee374_26204cuda3std3__419piecewise_constructE
	.align		8
        /*0030*/ 	.dword	_ZN39_INTERNAL_ef9c8a3a_4_k_cu_68cee374_26204cuda3std3__48in_placeE
	.align		8
        /*0038*/ 	.dword	_ZN39_INTERNAL_ef9c8a3a_4_k_cu_68cee374_26204cuda3std6ranges3__45__cpo4swapE
	.align		8
        /*0040*/ 	.dword	_ZN39_INTERNAL_ef9c8a3a_4_k_cu_68cee374_26204cuda3std6ranges3__45__cpo9iter_moveE
	.align		8
        /*0048*/ 	.dword	_ZN39_INTERNAL_ef9c8a3a_4_k_cu_68cee374_26204cute7productE
	.align		8
        /*0050*/ 	.dword	_ZN39_INTERNAL_ef9c8a3a_4_k_cu_68cee374_26204cute1_E


//--------------------- .text._ZN7cutlass13device_kernelINS_4gemm6kernel13GemmUniversalIN4cute5tupleIJiiiiEEENS1_10collective13CollectiveMmaINS1_40MainloopSm90TmaGmmaWarpSpecializedSparseILi3ENS5_IJNS4_1CILi1EEESB_SB_EEENS1_32KernelTmaWarpSpecializedPingpongEEENS5_IJNSA_ILi64EEENSA_ILi256EEENSA_ILi128EEEEEENS_6half_tENS5_IJNS4_6LayoutINS5_IJiNS5_IJNSA_ILi2EEEiEEEiEEENS5_IJlNS5_IJSB_SL_EEElEEEEENSK_INS5_IJNS5_IJNS5_IJNSA_ILi8EEESL_NSA_ILi4EEEEEEiEEENS5_IJNS5_IJNSA_ILi16EEESL_SS_EEEiEEEiEEENS5_IJNS5_IJNS5_IJSH_SV_NSA_ILi2048EEEEEENSA_ILi8192EEEEEENS5_IJNS5_IJSB_NSA_ILi1024EEENSA_ILi32EEEEEElEEElEEEEEEEESJ_NS5_IJlSB_lEEENS4_8TiledMMAINS4_8MMA_AtomIJNS4_4SM904GMMA6SPARSE27GMMA_64x256x32_F32F16F16_SSILNS1E_5MajorE0ELS1H_0ELNS1E_7ScaleInE1ELS1I_1ELNS1E_9SparseSelE0EEEEEENSK_ISC_NS5_IJNSA_ILi0EEES1M_S1M_EEEEENS5_IJNS4_10UnderscoreES1P_S1P_EEEEENS4_13SM90_TMA_LOADENS4_14ComposedLayoutINS4_7SwizzleILi3ELi4ELi3EEENS4_25smem_sparse_ptr_flag_bitsILi2ELi16EEENSK_INS5_IJNS5_IJSB_SR_EEENS5_IJSL_SF_EEEEEENS5_IJNS5_IJS1M_SH_EEESO_EEEEEEEvNS4_8identityES1S_NS1T_IS1V_NS4_18smem_ptr_flag_bitsILi16EEENSK_INS5_IJSR_SF_EEENS5_IJSF_SB_EEEEEEEvS25_EENS_8epilogue10collective6detail29Sm90TmaWarpSpecializedAdapterINS2E_15DefaultEpilogueIfNS5_IJSB_llEEES2I_NS2D_6thread17LinearCombinationIfLi1EffLNS2J_9ScaleType4KindE0ELNS_15FloatRoundStyleE2EfEENS1_15EpilogueDefaultEEEEEvvEEEEvNT_6ParamsE --------------------------
	.section	.text._ZN7cutlass13device_kernelINS_4gemm6kernel13GemmUniversalIN4cute5tupleIJiiiiEEENS1_10collective13CollectiveMmaINS1_40MainloopSm90TmaGmmaWarpSpecializedSparseILi3ENS5_IJNS4_1CILi1EEESB_SB_EEENS1_32KernelTmaWarpSpecializedPingpongEEENS5_IJNSA_ILi64EEENSA_ILi256EEENSA_ILi128EEEEEENS_6half_tENS5_IJNS4_6LayoutINS5_IJiNS5_IJNSA_ILi2EEEiEEEiEEENS5_IJlNS5_IJSB_SL_EEElEEEEENSK_INS5_IJNS5_IJNS5_IJNSA_ILi8EEESL_NSA_ILi4EEEEEEiEEENS5_IJNS5_IJNSA_ILi16EEESL_SS_EEEiEEEiEEENS5_IJNS5_IJNS5_IJSH_SV_NSA_ILi2048EEEEEENSA_ILi8192EEEEEENS5_IJNS5_IJSB_NSA_ILi1024EEENSA_ILi32EEEEEElEEElEEEEEEEESJ_NS5_IJlSB_lEEENS4_8TiledMMAINS4_8MMA_AtomIJNS4_4SM904GMMA6SPARSE27GMMA_64x256x32_F32F16F16_SSILNS1E_5MajorE0ELS1H_0ELNS1E_7ScaleInE1ELS1I_1ELNS1E_9SparseSelE0EEEEEENSK_ISC_NS5_IJNSA_ILi0EEES1M_S1M_EEEEENS5_IJNS4_10UnderscoreES1P_S1P_EEEEENS4_13SM90_TMA_LOADENS4_14ComposedLayoutINS4_7SwizzleILi3ELi4ELi3EEENS4_25smem_sparse_ptr_flag_bitsILi2ELi16EEENSK_INS5_IJNS5_IJSB_SR_EEENS5_IJSL_SF_EEEEEENS5_IJNS5_IJS1M_SH_EEESO_EEEEEEEvNS4_8identityES1S_NS1T_IS1V_NS4_18smem_ptr_flag_bitsILi16EEENSK_INS5_IJSR_SF_EEENS5_IJSF_SB_EEEEEEEvS25_EENS_8epilogue10collective6detail29Sm90TmaWarpSpecializedAdapterINS2E_15DefaultEpilogueIfNS5_IJSB_llEEES2I_NS2D_6thread17LinearCombinationIfLi1EffLNS2J_9ScaleType4KindE0ELNS_15FloatRoundStyleE2EfEENS1_15EpilogueDefaultEEEEEvvEEEEvNT_6ParamsE,"ax",@progbits
	.align	128
.text._ZN7cutlass13device_kernelINS_4gemm6kernel13GemmUniversalIN4cute5tupleIJiiiiEEENS1_10collective13CollectiveMmaINS1_40MainloopSm90TmaGmmaWarpSpecializedSparseILi3ENS5_IJNS4_1CILi1EEESB_SB_EEENS1_32KernelTmaWarpSpecializedPingpongEEENS5_IJNSA_ILi64EEENSA_ILi256EEENSA_ILi128EEEEEENS_6half_tENS5_IJNS4_6LayoutINS5_IJiNS5_IJNSA_ILi2EEEiEEEiEEENS5_IJlNS5_IJSB_SL_EEElEEEEENSK_INS5_IJNS5_IJNS5_IJNSA_ILi8EEESL_NSA_ILi4EEEEEEiEEENS5_IJNS5_IJNSA_ILi16EEESL_SS_EEEiEEEiEEENS5_IJNS5_IJNS5_IJSH_SV_NSA_ILi2048EEEEEENSA_ILi8192EEEEEENS5_IJNS5_IJSB_NSA_ILi1024EEENSA_ILi32EEEEEElEEElEEEEEEEESJ_NS5_IJlSB_lEEENS4_8TiledMMAINS4_8MMA_AtomIJNS4_4SM904GMMA6SPARSE27GMMA_64x256x32_F32F16F16_SSILNS1E_5MajorE0ELS1H_0ELNS1E_7ScaleInE1ELS1I_1ELNS1E_9SparseSelE0EEEEEENSK_ISC_NS5_IJNSA_ILi0EEES1M_S1M_EEEEENS5_IJNS4_10UnderscoreES1P_S1P_EEEEENS4_13SM90_TMA_LOADENS4_14ComposedLayoutINS4_7SwizzleILi3ELi4ELi3EEENS4_25smem_sparse_ptr_flag_bitsILi2ELi16EEENSK_INS5_IJNS5_IJSB_SR_EEENS5_IJSL_SF_EEEEEENS5_IJNS5_IJS1M_SH_EEESO_EEEEEEEvNS4_8identityES1S_NS1T_IS1V_NS4_18smem_ptr_flag_bitsILi16EEENSK_INS5_IJSR_SF_EEENS5_IJSF_SB_EEEEEEEvS25_EENS_8epilogue10collective6detail29Sm90TmaWarpSpecializedAdapterINS2E_15DefaultEpilogueIfNS5_IJSB_llEEES2I_NS2D_6thread17LinearCombinationIfLi1EffLNS2J_9ScaleType4KindE0ELNS_15FloatRoundStyleE2EfEENS1_15EpilogueDefaultEEEEEvvEEEEvNT_6ParamsE:
        .type           _ZN7cutlass13device_kernelINS_4gemm6kernel13GemmUniversalIN4cute5tupleIJiiiiEEENS1_10collective13CollectiveMmaINS1_40MainloopSm90TmaGmmaWarpSpecializedSparseILi3ENS5_IJNS4_1CILi1EEESB_SB_EEENS1_32KernelTmaWarpSpecializedPingpongEEENS5_IJNSA_ILi64EEENSA_ILi256EEENSA_ILi128EEEEEENS_6half_tENS5_IJNS4_6LayoutINS5_IJiNS5_IJNSA_ILi2EEEiEEEiEEENS5_IJlNS5_IJSB_SL_EEElEEEEENSK_INS5_IJNS5_IJNS5_IJNSA_ILi8EEESL_NSA_ILi4EEEEEEiEEENS5_IJNS5_IJNSA_ILi16EEESL_SS_EEEiEEEiEEENS5_IJNS5_IJNS5_IJSH_SV_NSA_ILi2048EEEEEENSA_ILi8192EEEEEENS5_IJNS5_IJSB_NSA_ILi1024EEENSA_ILi32EEEEEElEEElEEEEEEEESJ_NS5_IJlSB_lEEENS4_8TiledMMAINS4_8MMA_AtomIJNS4_4SM904GMMA6SPARSE27GMMA_64x256x32_F32F16F16_SSILNS1E_5MajorE0ELS1H_0ELNS1E_7ScaleInE1ELS1I_1ELNS1E_9SparseSelE0EEEEEENSK_ISC_NS5_IJNSA_ILi0EEES1M_S1M_EEEEENS5_IJNS4_10UnderscoreES1P_S1P_EEEEENS4_13SM90_TMA_LOADENS4_14ComposedLayoutINS4_7SwizzleILi3ELi4ELi3EEENS4_25smem_sparse_ptr_flag_bitsILi2ELi16EEENSK_INS5_IJNS5_IJSB_SR_EEENS5_IJSL_SF_EEEEEENS5_IJNS5_IJS1M_SH_EEESO_EEEEEEEvNS4_8identityES1S_NS1T_IS1V_NS4_18smem_ptr_flag_bitsILi16EEENSK_INS5_IJSR_SF_EEENS5_IJSF_SB_EEEEEEEvS25_EENS_8epilogue10collective6detail29Sm90TmaWarpSpecializedAdapterINS2E_15DefaultEpilogueIfNS5_IJSB_llEEES2I_NS2D_6thread17LinearCombinationIfLi1EffLNS2J_9ScaleType4KindE0ELNS_15FloatRoundStyleE2EfEENS1_15EpilogueDefaultEEEEEvvEEEEvNT_6ParamsE,@function
        .size           _ZN7cutlass13device_kernelINS_4gemm6kernel13GemmUniversalIN4cute5tupleIJiiiiEEENS1_10collective13CollectiveMmaINS1_40MainloopSm90TmaGmmaWarpSpecializedSparseILi3ENS5_IJNS4_1CILi1EEESB_SB_EEENS1_32KernelTmaWarpSpecializedPingpongEEENS5_IJNSA_ILi64EEENSA_ILi256EEENSA_ILi128EEEEEENS_6half_tENS5_IJNS4_6LayoutINS5_IJiNS5_IJNSA_ILi2EEEiEEEiEEENS5_IJlNS5_IJSB_SL_EEElEEEEENSK_INS5_IJNS5_IJNS5_IJNSA_ILi8EEESL_NSA_ILi4EEEEEEiEEENS5_IJNS5_IJNSA_ILi16EEESL_SS_EEEiEEEiEEENS5_IJNS5_IJNS5_IJSH_SV_NSA_ILi2048EEEEEENSA_ILi8192EEEEEENS5_IJNS5_IJSB_NSA_ILi1024EEENSA_ILi32EEEEEElEEElEEEEEEEESJ_NS5_IJlSB_lEEENS4_8TiledMMAINS4_8MMA_AtomIJNS4_4SM904GMMA6SPARSE27GMMA_64x256x32_F32F16F16_SSILNS1E_5MajorE0ELS1H_0ELNS1E_7ScaleInE1ELS1I_1ELNS1E_9SparseSelE0EEEEEENSK_ISC_NS5_IJNSA_ILi0EEES1M_S1M_EEEEENS5_IJNS4_10UnderscoreES1P_S1P_EEEEENS4_13SM90_TMA_LOADENS4_14ComposedLayoutINS4_7SwizzleILi3ELi4ELi3EEENS4_25smem_sparse_ptr_flag_bitsILi2ELi16EEENSK_INS5_IJNS5_IJSB_SR_EEENS5_IJSL_SF_EEEEEENS5_IJNS5_IJS1M_SH_EEESO_EEEEEEEvNS4_8identityES1S_NS1T_IS1V_NS4_18smem_ptr_flag_bitsILi16EEENSK_INS5_IJSR_SF_EEENS5_IJSF_SB_EEEEEEEvS25_EENS_8epilogue10collective6detail29Sm90TmaWarpSpecializedAdapterINS2E_15DefaultEpilogueIfNS5_IJSB_llEEES2I_NS2D_6thread17LinearCombinationIfLi1EffLNS2J_9ScaleType4KindE0ELNS_15FloatRoundStyleE2EfEENS1_15EpilogueDefaultEEEEEvvEEEEvNT_6ParamsE,(.L_x_314 - _ZN7cutlass13device_kernelINS_4gemm6kernel13GemmUniversalIN4cute5tupleIJiiiiEEENS1_10collective13CollectiveMmaINS1_40MainloopSm90TmaGmmaWarpSpecializedSparseILi3ENS5_IJNS4_1CILi1EEESB_SB_EEENS1_32KernelTmaWarpSpecializedPingpongEEENS5_IJNSA_ILi64EEENSA_ILi256EEENSA_ILi128EEEEEENS_6half_tENS5_IJNS4_6LayoutINS5_IJiNS5_IJNSA_ILi2EEEiEEEiEEENS5_IJlNS5_IJSB_SL_EEElEEEEENSK_INS5_IJNS5_IJNS5_IJNSA_ILi8EEESL_NSA_ILi4EEEEEEiEEENS5_IJNS5_IJNSA_ILi16EEESL_SS_EEEiEEEiEEENS5_IJNS5_IJNS5_IJSH_SV_NSA_ILi2048EEEEEENSA_ILi8192EEEEEENS5_IJNS5_IJSB_NSA_ILi1024EEENSA_ILi32EEEEEElEEElEEEEEEEESJ_NS5_IJlSB_lEEENS4_8TiledMMAINS4_8MMA_AtomIJNS4_4SM904GMMA6SPARSE27GMMA_64x256x32_F32F16F16_SSILNS1E_5MajorE0ELS1H_0ELNS1E_7ScaleInE1ELS1I_1ELNS1E_9SparseSelE0EEEEEENSK_ISC_NS5_IJNSA_ILi0EEES1M_S1M_EEEEENS5_IJNS4_10UnderscoreES1P_S1P_EEEEENS4_13SM90_TMA_LOADENS4_14ComposedLayoutINS4_7SwizzleILi3ELi4ELi3EEENS4_25smem_sparse_ptr_flag_bitsILi2ELi16EEENSK_INS5_IJNS5_IJSB_SR_EEENS5_IJSL_SF_EEEEEENS5_IJNS5_IJS1M_SH_EEESO_EEEEEEEvNS4_8identityES1S_NS1T_IS1V_NS4_18smem_ptr_flag_bitsILi16EEENSK_INS5_IJSR_SF_EEENS5_IJSF_SB_EEEEEEEvS25_EENS_8epilogue10collective6detail29Sm90TmaWarpSpecializedAdapterINS2E_15DefaultEpilogueIfNS5_IJSB_llEEES2I_NS2D_6thread17LinearCombinationIfLi1EffLNS2J_9ScaleType4KindE0ELNS_15FloatRoundStyleE2EfEENS1_15EpilogueDefaultEEEEEvvEEEEvNT_6ParamsE)
        .other          _ZN7cutlass13device_kernelINS_4gemm6kernel13GemmUniversalIN4cute5tupleIJiiiiEEENS1_10collective13CollectiveMmaINS1_40MainloopSm90TmaGmmaWarpSpecializedSparseILi3ENS5_IJNS4_1CILi1EEESB_SB_EEENS1_32KernelTmaWarpSpecializedPingpongEEENS5_IJNSA_ILi64EEENSA_ILi256EEENSA_ILi128EEEEEENS_6half_tENS5_IJNS4_6LayoutINS5_IJiNS5_IJNSA_ILi2EEEiEEEiEEENS5_IJlNS5_IJSB_SL_EEElEEEEENSK_INS5_IJNS5_IJNS5_IJNSA_ILi8EEESL_NSA_ILi4EEEEEEiEEENS5_IJNS5_IJNSA_ILi16EEESL_SS_EEEiEEEiEEENS5_IJNS5_IJNS5_IJSH_SV_NSA_ILi2048EEEEEENSA_ILi8192EEEEEENS5_IJNS5_IJSB_NSA_ILi1024EEENSA_ILi32EEEEEElEEElEEEEEEEESJ_NS5_IJlSB_lEEENS4_8TiledMMAINS4_8MMA_AtomIJNS4_4SM904GMMA6SPARSE27GMMA_64x256x32_F32F16F16_SSILNS1E_5MajorE0ELS1H_0ELNS1E_7ScaleInE1ELS1I_1ELNS1E_9SparseSelE0EEEEEENSK_ISC_NS5_IJNSA_ILi0EEES1M_S1M_EEEEENS5_IJNS4_10UnderscoreES1P_S1P_EEEEENS4_13SM90_TMA_LOADENS4_14ComposedLayoutINS4_7SwizzleILi3ELi4ELi3EEENS4_25smem_sparse_ptr_flag_bitsILi2ELi16EEENSK_INS5_IJNS5_IJSB_SR_EEENS5_IJSL_SF_EEEEEENS5_IJNS5_IJS1M_SH_EEESO_EEEEEEEvNS4_8identityES1S_NS1T_IS1V_NS4_18smem_ptr_flag_bitsILi16EEENSK_INS5_IJSR_SF_EEENS5_IJSF_SB_EEEEEEEvS25_EENS_8epilogue10collective6detail29Sm90TmaWarpSpecializedAdapterINS2E_15DefaultEpilogueIfNS5_IJSB_llEEES2I_NS2D_6thread17LinearCombinationIfLi1EffLNS2J_9ScaleType4KindE0ELNS_15FloatRoundStyleE2EfEENS1_15EpilogueDefaultEEEEEvvEEEEvNT_6ParamsE,@"STO_CUDA_ENTRY STV_DEFAULT"
_ZN7cutlass13device_kernelINS_4gemm6kernel13GemmUniversalIN4cute5tupleIJiiiiEEENS1_10collective13CollectiveMmaINS1_40MainloopSm90TmaGmmaWarpSpecializedSparseILi3ENS5_IJNS4_1CILi1EEESB_SB_EEENS1_32KernelTmaWarpSpecializedPingpongEEENS5_IJNSA_ILi64EEENSA_ILi256EEENSA_ILi128EEEEEENS_6half_tENS5_IJNS4_6LayoutINS5_IJiNS5_IJNSA_ILi2EEEiEEEiEEENS5_IJlNS5_IJSB_SL_EEElEEEEENSK_INS5_IJNS5_IJNS5_IJNSA_ILi8EEESL_NSA_ILi4EEEEEEiEEENS5_IJNS5_IJNSA_ILi16EEESL_SS_EEEiEEEiEEENS5_IJNS5_IJNS5_IJSH_SV_NSA_ILi2048EEEEEENSA_ILi8192EEEEEENS5_IJNS5_IJSB_NSA_ILi1024EEENSA_ILi32EEEEEElEEElEEEEEEEESJ_NS5_IJlSB_lEEENS4_8TiledMMAINS4_8MMA_AtomIJNS4_4SM904GMMA6SPARSE27GMMA_64x256x32_F32F16F16_SSILNS1E_5MajorE0ELS1H_0ELNS1E_7ScaleInE1ELS1I_1ELNS1E_9SparseSelE0EEEEEENSK_ISC_NS5_IJNSA_ILi0EEES1M_S1M_EEEEENS5_IJNS4_10UnderscoreES1P_S1P_EEEEENS4_13SM90_TMA_LOADENS4_14ComposedLayoutINS4_7SwizzleILi3ELi4ELi3EEENS4_25smem_sparse_ptr_flag_bitsILi2ELi16EEENSK_INS5_IJNS5_IJSB_SR_EEENS5_IJSL_SF_EEEEEENS5_IJNS5_IJS1M_SH_EEESO_EEEEEEEvNS4_8identityES1S_NS1T_IS1V_NS4_18smem_ptr_flag_bitsILi16EEENSK_INS5_IJSR_SF_EEENS5_IJSF_SB_EEEEEEEvS25_EENS_8epilogue10collective6detail29Sm90TmaWarpSpecializedAdapterINS2E_15DefaultEpilogueIfNS5_IJSB_llEEES2I_NS2D_6thread17LinearCombinationIfLi1EffLNS2J_9ScaleType4KindE0ELNS_15FloatRoundStyleE2EfEENS1_15EpilogueDefaultEEEEEvvEEEEvNT_6ParamsE:
[----:B------:R-:W-:Y:S01]  /*0000*/  LDC R1, c[0x0][0x28] ;  /* 0x00000a00ff017b82 */ /* 0x000fe20000000800 */
[----:B------:R-:W0:Y:S01]  /*0010*/  S2R R13, SR_TID.X ;  /* 0x00000000000d7919 */ /* 0x000e220000002100 */
[----:B------:R-:W-:Y:S01]  /*0020*/  ELECT P0, URZ, PT ;  /* 0x00000000003f782f */ /* 0x000fe20003800000 */
[----:B------:R-:W-:Y:S01]  /*0030*/  BSSY B0, `(.L_x_0) ;  /* 0x0000012000007945 */ /* 0x000fe20003800000 */
[--C-:B0-----:R-:W-:Y:S02]  /*0040*/  SHF.R.U32.HI R0, RZ, 0x5, R13.reuse ;  /* 0x00000005ff007819 */ /* 0x101fe4000001160d */
[----:B------:R-:W-:-:S03]  /*0050*/  SHF.R.U32.HI R4, RZ, 0x7, R13 ;  /* 0x00000007ff047819 */ /* 0x000fc6000001160d */
[----:B------:R-:W0:Y:S04]  /*0060*/  SHFL.IDX PT, R2, R0, RZ, 0x1f ;  /* 0x00001fff00027589 */ /* 0x000e2800000e0000 */
[----:B------:R1:W2:Y:S01]  /*0070*/  SHFL.IDX PT, R5, R4, RZ, 0x1f ;  /* 0x00001fff04057589 */ /* 0x0002a200000e0000 */
[----:B0-----:R-:W-:-:S13]  /*0080*/  ISETP.NE.OR P0, PT, R2, RZ, !P0 ;  /* 0x000000ff0200720c */ /* 0x001fda0004705670 */
[----:B-12---:R-:W-:Y:S05]  /*0090*/  @P0 BRA `(.L_x_1) ;  /* 0x00000000002c0947 */ /* 0x006fea0003800000 */
[----:B------:R-:W-:Y:S02]  /*00a0*/  ULDC.64 UR4, c[0x0][0x198] ;  /* 0x0000660000047ab9 */ /* 0x000fe40000000a00 */
[----:B------:R-:W-:Y:S02]  /*00b0*/  UIADD3 UR6, UP0, UR4, 0xf0, URZ ;  /* 0x000000f004067890 */ /* 0x000fe4000ff1e03f */
[----:B------:R-:W-:Y:S02]  /*00c0*/  UIADD3 UR8, UP1, UR4, 0x1f0, URZ ;  /* 0x000001f004087890 */ /* 0x000fe4000ff3e03f */
[----:B------:R-:W-:Y:S02]  /*00d0*/  UIADD3 UR4, UP2, UR4, 0x2f0, URZ ;  /* 0x000002f004047890 */ /* 0x000fe4000ff5e03f */
[----:B------:R-:W-:Y:S02]  /*00e0*/  UIADD3.X UR7, URZ, UR5, URZ, UP0, !UPT ;  /* 0x000000053f077290 */ /* 0x000fe400087fe43f */
[----:B------:R-:W-:-:S02]  /*00f0*/  UIADD3.X UR9, URZ, UR5, URZ, UP1, !UPT ;  /* 0x000000053f097290 */ /* 0x000fc40008ffe43f */
[----:B------:R-:W-:-:S05]  /*0100*/  UIADD3.X UR5, URZ, UR5, URZ, UP2, !UPT ;  /* 0x000000053f057290 */ /* 0x000fca00097fe43f */
[----:B------:R0:W-:Y:S02]  /*0110*/  UTMACCTL.PF [UR6] ;  /* 0x00000000060079b9 */ /* 0x0001e40008040000 */
[----:B------:R0:W-:Y:S02]  /*0120*/  UTMACCTL.PF [UR8] ;  /* 0x00000000080079b9 */ /* 0x0001e40008040000 */
[----:B------:R0:W-:Y:S02]  /*0130*/  UTMACCTL.PF [UR4] ;  /* 0x00000000040079b9 */ /* 0x0001e40008040000 */
[----:B0-----:R-:W-:Y:S01]  /*0140*/  NOP ;  /* 0x0000000000007918 */ /* 0x001fe20000000000 */
.L_x_1:
[----:B------:R-:W-:Y:S05]  /*0150*/  BSYNC B0 ;  /* 0x0000000000007941 */ /* 0x000fea0003800000 */
.L_x_0:
[----:B------:R-:W0:Y:S02]  /*0160*/  SHFL.IDX PT, R3, R0, RZ, 0x1f ;  /* 0x00001fff00037589 */ /* 0x000e2400000e0000 */
[----:B0-----:R-:W-:-:S13]  /*0170*/  ISETP.NE.AND P0, PT, R3, RZ, PT ;  /* 0x000000ff0300720c */ /* 0x001fda0003f05270 */
[----:B------:R-:W-:Y:S05]  /*0180*/  @P0 BRA `(.L_x_2) ;  /* 0x0000000000500947 */ /* 0x000fea0003800000 */
[----:B------:R-:W0:Y:S01]  /*0190*/  S2UR UR8, SR_CgaCtaId ;  /* 0x00000000000879c3 */ /* 0x000e220000008800 */
[----:B------:R-:W-:Y:S01]  /*01a0*/  UMOV UR4, 0x400 ;  /* 0x0000040000047882 */ /* 0x000fe20000000000 */
[----:B------:R-:W-:Y:S01]  /*01b0*/  UMOV UR5, 0x1 ;  /* 0x0000000100057882 */ /* 0x000fe20000000000 */
[----:B------:R-:W-:Y:S01]  /*01c0*/  UMOV UR6, 0x80 ;  /* 0x0000008000067882 */ /* 0x000fe20000000000 */
[----:B------:R-:W-:Y:S01]  /*01d0*/  ELECT P0, URZ, PT ;  /* 0x00000000003f782f */ /* 0x000fe20003800000 */
[----:B------:R-:W-:-:S04]  /*01e0*/  UIADD3 UR6, -UR6, 0x100000, URZ ;  /* 0x0010000006067890 */ /* 0x000fc8000fffe13f */
[----:B------:R-:W-:Y:S02]  /*01f0*/  USHF.L.U32 UR7, UR6, 0xb, URZ ;  /* 0x0000000b06077899 */ /* 0x000fe4000800063f */
[----:B------:R-:W-:Y:S02]  /*0200*/  USHF.L.U32 UR6, UR6, 0x1, URZ ;  /* 0x0000000106067899 */ /* 0x000fe4000800063f */
[----:B0-----:R-:W-:Y:S02]  /*0210*/  ULEA UR8, UR8, UR4, 0x18 ;  /* 0x0000000408087291 */ /* 0x001fe4000f8ec03f */
[----:B------:R-:W-:-:S04]  /*0220*/  UIADD3 UR4, -UR5, 0x100000, URZ ;  /* 0x0010000005047890 */ /* 0x000fc8000fffe13f */
[----:B------:R-:W-:Y:S02]  /*0230*/  USHF.L.U32 UR5, UR4, 0xb, URZ ;  /* 0x0000000b04057899 */ /* 0x000fe4000800063f */
[----:B------:R-:W-:Y:S01]  /*0240*/  USHF.L.U32 UR4, UR4, 0x1, URZ ;  /* 0x0000000104047899 */ /* 0x000fe2000800063f */
[----:B------:R-:W0:Y:S11]  /*0250*/  FENCE.VIEW.ASYNC.S ;  /* 0x00000000000073c6 */ /* 0x000e360000000000 */
[----:B0-----:R0:W1:Y:S01]  /*0260*/  SYNCS.EXCH.64 URZ, [UR8], UR4 ;  /* 0x00000004083f75b2 */ /* 0x0010620008000100 */
[----:B------:R0:W2:Y:S01]  /*0270*/  SYNCS.EXCH.64 URZ, [UR8+0x18], UR6 ;  /* 0x00001806083f75b2 */ /* 0x0000a20008000100 */
[----:B------:R0:W3:Y:S01]  /*0280*/  SYNCS.EXCH.64 URZ, [UR8+0x8], UR4 ;  /* 0x00000804083f75b2 */ /* 0x0000e20008000100 */
[----:B------:R0:W4:Y:S01]  /*0290*/  SYNCS.EXCH.64 URZ, [UR8+0x20], UR6 ;  /* 0x00002006083f75b2 */ /* 0x0001220008000100 */
[----:B------:R0:W0:Y:S01]  /*02a0*/  SYNCS.EXCH.64 URZ, [UR8+0x10], UR4 ;  /* 0x00001004083f75b2 */ /* 0x0000220008000100 */
[----:B------:R0:W0:Y:S01]  /*02b0*/  SYNCS.EXCH.64 URZ, [UR8+0x28], UR6 ;  /* 0x00002806083f75b2 */ /* 0x0000220008000100 */
[----:B------:R-:W-:Y:S01]  /*02c0*/  NOP ;  /* 0x0000000000007918 */ /* 0x000fe20000000000 */
.L_x_2:
[----:B------:R-:W5:Y:S01]  /*02d0*/  SHFL.IDX PT, R6, R0, RZ, 0x1f ;  /* 0x00001fff00067589 */ /* 0x000f6200000e0000 */
[----:B------:R-:W-:Y:S01]  /*02e0*/  ELECT P0, URZ, PT ;  /* 0x00000000003f782f */ /* 0x000fe20003800000 */
[----:B------:R-:W-:Y:S01]  /*02f0*/  NOP ;  /* 0x0000000000007918 */ /* 0x000fe20000000000 */
[----:B------:R-:W-:Y:S01]  /*0300*/  ELECT P1, URZ, PT ;  /* 0x00000000003f782f */ /* 0x000fe20003820000 */
[----:B------:R1:W2:Y:S01]  /*0310*/  SHFL.IDX PT, R3, R0, RZ, 0x1f ;  /* 0x00001fff00037589 */ /* 0x0002a200000e0000 */
[----:B0-----:R-:W-:Y:S01]  /*0320*/  UMOV UR4, 0x20 ;  /* 0x0000002000047882 */ /* 0x001fe20000000000 */
[----:B------:R-:W-:Y:S01]  /*0330*/  UMOV UR11, 0x80 ;  /* 0x00000080000b7882 */ /* 0x000fe20000000000 */
[----:B------:R-:W-:Y:S01]  /*0340*/  NOP ;  /* 0x0000000000007918 */ /* 0x000fe20000000000 */
[----:B------:R-:W0:Y:S01]  /*0350*/  SHFL.IDX PT, R4, R4, RZ, 0x1f ;  /* 0x00001fff04047589 */ /* 0x000e2200000e0000 */
[C---:B------:R-:W-:Y:S01]  /*0360*/  VIADD R34, R5.reuse, 0xffffffff ;  /* 0xffffffff05227836 */ /* 0x040fe20000000000 */
[----:B------:R-:W-:Y:S01]  /*0370*/  ULDC.64 UR16, c[0x0][0x208] ;  /* 0x0000820000107ab9 */ /* 0x000fe20000000a00 */
[----:B------:R-:W-:-:S02]  /*0380*/  ISETP.NE.AND P2, PT, R5, RZ, PT ;  /* 0x000000ff0500720c */ /* 0x000fc40003f45270 */
[----:B-1----:R-:W-:Y:S02]  /*0390*/  SHF.R.S32.HI R0, RZ, 0x1f, R13 ;  /* 0x0000001fff007819 */ /* 0x002fe4000001140d */
[----:B------:R-:W-:Y:S02]  /*03a0*/  ISETP.GE.U32.AND P3, PT, R34, 0x2, PT ;  /* 0x000000022200780c */ /* 0x000fe40003f66070 */
[----:B------:R-:W-:-:S04]  /*03b0*/  LEA.HI R0, R0, R13, RZ, 0x7 ;  /* 0x0000000d00007211 */ /* 0x000fc800078f38ff */
[----:B------:R-:W-:Y:S02]  /*03c0*/  LOP3.LUT R0, R0, 0xffffff80, RZ, 0xc0, !PT ;  /* 0xffffff8000007812 */ /* 0x000fe400078ec0ff */
[----:B-----5:R-:W-:-:S03]  /*03d0*/  ISETP.NE.OR P0, PT, R6, RZ, !P0 ;  /* 0x000000ff0600720c */ /* 0x020fc60004705670 */
[----:B------:R-:W-:Y:S01]  /*03e0*/  IMAD.IADD R14, R13, 0x1, -R0 ;  /* 0x000000010d0e7824 */ /* 0x000fe200078e0a00 */
[----:B--2---:R-:W-:Y:S02]  /*03f0*/  ISETP.NE.OR P1, PT, R3, RZ, !P1 ;  /* 0x000000ff0300720c */ /* 0x004fe40004f25670 */
[----:B------:R-:W-:Y:S02]  /*0400*/  SHF.R.S32.HI R3, RZ, 0x1f, R2 ;  /* 0x0000001fff037819 */ /* 0x000fe40000011402 */
[----:B0-----:R-:W-:Y:S02]  /*0410*/  R2UR UR12, R4 ;  /* 0x00000000040c72ca */ /* 0x001fe400000e0000 */
[----:B------:R-:W-:-:S03]  /*0420*/  LEA.HI R3, R3, R2, RZ, 0x2 ;  /* 0x0000000203037211 */ /* 0x000fc600078f10ff */
[----:B------:R-:W-:Y:S01]  /*0430*/  VOTEU.ALL UP0, P0 ;  /* 0x00000000003f7886 */ /* 0x000fe20000000000 */
[----:B------:R-:W-:-:S03]  /*0440*/  LOP3.LUT R3, R3, 0xfffffffc, RZ, 0xc0, !PT ;  /* 0xfffffffc03037812 */ /* 0x000fc600078ec0ff */
[----:B------:R-:W-:Y:S01]  /*0450*/  VOTEU.ALL UP1, P1 ;  /* 0x00000000003f7886 */ /* 0x000fe20000820000 */
[----:B------:R-:W0:Y:S01]  /*0460*/  @!UP0 S2UR UR7, SR_CgaCtaId ;  /* 0x00000000000789c3 */ /* 0x000e220000008800 */
[----:B------:R-:W-:Y:S01]  /*0470*/  @!UP0 UMOV UR6, 0x400 ;  /* 0x0000040000068882 */ /* 0x000fe20000000000 */
[----:B------:R-:W-:-:S04]  /*0480*/  @!UP0 UIADD3 UR4, -UR4, 0x100000, URZ ;  /* 0x0010000004048890 */ /* 0x000fc8000fffe13f */
[----:B------:R-:W-:Y:S02]  /*0490*/  @!UP0 USHF.L.U32 UR5, UR4, 0xb, URZ ;  /* 0x0000000b04058899 */ /* 0x000fe4000800063f */
[----:B------:R-:W-:Y:S01]  /*04a0*/  @!UP0 USHF.L.U32 UR4, UR4, 0x1, URZ ;  /* 0x0000000104048899 */ /* 0x000fe2000800063f */
[----:B------:R-:W-:Y:S01]  /*04b0*/  IMAD.IADD R12, R2, 0x1, -R3 ;  /* 0x00000001020c7824 */ /* 0x000fe200078e0a03 */
[----:B------:R-:W-:Y:S01]  /*04c0*/  @!UP1 UMOV UR9, 0x400 ;  /* 0x0000040000099882 */ /* 0x000fe20000000000 */
[----:B------:R-:W-:Y:S01]  /*04d0*/  VOTEU.ALL UP2, P1 ;  /* 0x00000000003f7886 */ /* 0x000fe20000840000 */
[----:B------:R-:W-:Y:S01]  /*04e0*/  VOTEU.ALL UP3, P1 ;  /* 0x00000000003f7886 */ /* 0x000fe20000860000 */
[----:B------:R-:W-:Y:S01]  /*04f0*/  VOTEU.ALL UP4, P1 ;  /* 0x00000000003f7886 */ /* 0x000fe20000880000 */
[----:B------:R-:W1:Y:S01]  /*0500*/  @!UP1 S2UR UR10, SR_CgaCtaId ;  /* 0x00000000000a99c3 */ /* 0x000e620000008800 */
[----:B------:R-:W-:Y:S01]  /*0510*/  VOTEU.ALL UP5, P1 ;  /* 0x00000000003f7886 */ /* 0x000fe200008a0000 */
[----:B0-----:R-:W-:-:S02]  /*0520*/  @!UP0 ULEA UR8, UR7, UR6, 0x18 ;  /* 0x0000000607088291 */ /* 0x001fc4000f8ec03f */
[----:B------:R-:W-:-:S04]  /*0530*/  @!UP1 UIADD3 UR6, -UR11, 0x100000, URZ ;  /* 0x001000000b069890 */ /* 0x000fc8000fffe13f */
[----:B------:R-:W-:Y:S02]  /*0540*/  @!UP1 USHF.L.U32 UR7, UR6, 0xb, URZ ;  /* 0x0000000b06079899 */ /* 0x000fe4000800063f */
[----:B------:R-:W-:Y:S01]  /*0550*/  @!UP1 USHF.L.U32 UR6, UR6, 0x1, URZ ;  /* 0x0000000106069899 */ /* 0x000fe2000800063f */
[----:B------:R-:W-:Y:S01]  /*0560*/  VOTEU.ALL UP0, P0 ;  /* 0x00000000003f7886 */ /* 0x000fe20000000000 */
[----:B-1----:R-:W-:Y:S01]  /*0570*/  @!UP1 ULEA UR9, UR10, UR9, 0x18 ;  /* 0x000000090a099291 */ /* 0x002fe2000f8ec03f */
[----:B------:R-:W-:Y:S02]  /*0580*/  VOTEU.ALL UP1, P0 ;  /* 0x00000000003f7886 */ /* 0x000fe40000020000 */
[----:B------:R-:W-:Y:S01]  /*0590*/  ULDC.64 UR10, c[0x0][0x698] ;  /* 0x0001a600000a7ab9 */ /* 0x000fe20000000a00 */
[----:B------:R-:W-:Y:S01]  /*05a0*/  ISETP.NE.AND P0, PT, R12, 0x3, PT ;  /* 0x000000030c00780c */ /* 0x000fe20003f05270 */
[----:B------:R-:W0:Y:S02]  /*05b0*/  FENCE.VIEW.ASYNC.S ;  /* 0x00000000000073c6 */ /* 0x000e240000000000 */
[----:B0-----:R0:W3:Y:S01]  /*05c0*/  @!UP0 SYNCS.EXCH.64 URZ, [UR8+0x60], UR4 ;  /* 0x00006004083f85b2 */ /* 0x0010e20008000100 */
[----:B------:R-:W-:-:S02]  /*05d0*/  ISETP.NE.U32.AND P1, PT, RZ, UR10, PT ;  /* 0x0000000aff007c0c */ /* 0x000fc4000bf25070 */
[----:B------:R-:W-:Y:S02]  /*05e0*/  ISETP.EQ.OR P0, PT, R12, RZ, !P0 ;  /* 0x000000ff0c00720c */ /* 0x000fe40004702670 */
[----:B------:R-:W-:Y:S02]  /*05f0*/  ISETP.NE.AND.EX P1, PT, RZ, UR11, PT, P1 ;  /* 0x0000000bff007c0c */ /* 0x000fe4000bf25310 */
[----:B------:R-:W-:-:S04]  /*0600*/  ISETP.EQ.AND P0, PT, R5, RZ, P0 ;  /* 0x000000ff0500720c */ /* 0x000fc80000702270 */
[----:B------:R-:W-:-:S04]  /*0610*/  SEL R7, RZ, 0x1, !P0 ;  /* 0x00000001ff077807 */ /* 0x000fc80004000000 */
[----:B------:R-:W-:Y:S01]  /*0620*/  SEL R7, R7, 0x2, P3 ;  /* 0x0000000207077807 */ /* 0x000fe20001800000 */
[----:B------:R0:W3:Y:S01]  /*0630*/  @!UP1 SYNCS.EXCH.64 URZ, [UR8+0x68], UR4 ;  /* 0x00006804083f95b2 */ /* 0x0000e20008000100 */
[----:B------:R-:W-:Y:S01]  /*0640*/  NOP ;  /* 0x0000000000007918 */ /* 0x000fe20000000000 */
[----:B------:R0:W3:Y:S01]  /*0650*/  @!UP2 SYNCS.EXCH.64 URZ, [UR9+0x40], UR6 ;  /* 0x00004006093fa5b2 */ /* 0x0000e20008000100 */
[----:B------:R0:W3:Y:S01]  /*0660*/  @!UP3 SYNCS.EXCH.64 URZ, [UR9+0x48], UR6 ;  /* 0x00004806093fb5b2 */ /* 0x0000e20008000100 */
[----:B------:R0:W3:Y:S01]  /*0670*/  @!UP4 SYNCS.EXCH.64 URZ, [UR9+0x50], UR6 ;  /* 0x00005006093fc5b2 */ /* 0x0000e20008000100 */
[----:B------:R0:W3:Y:S01]  /*0680*/  @!UP5 SYNCS.EXCH.64 URZ, [UR9+0x58], UR6 ;  /* 0x00005806093fd5b2 */ /* 0x0000e20008000100 */
[----:B------:R-:W-:Y:S01]  /*0690*/  NOP ;  /* 0x0000000000007918 */ /* 0x000fe20000000000 */
[----:B---34-:R-:W-:Y:S06]  /*06a0*/  BAR.SYNC.DEFER_BLOCKING 0x0 ;  /* 0x0000000000007b1d */ /* 0x018fec0000010000 */
[----:B0-----:R-:W-:Y:S05]  /*06b0*/  @!P1 BRA `(.L_x_3) ;  /* 0x00000000001c9947 */ /* 0x001fea0003800000 */
[----:B------:R-:W0:Y:S02]  /*06c0*/  LDC.64 R2, c[0x0][0x698] ;  /* 0x0001a600ff027b82 */ /* 0x000e240000000a00 */
[----:B0-----:R-:W2:Y:S02]  /*06d0*/  LDG.E.64 R2, desc[UR16][R2.64] ;  /* 0x0000001002027981 */ /* 0x001ea4000c1e1b00 */
[----:B--2---:R-:W-:-:S04]  /*06e0*/  ISETP.NE.U32.AND P0, PT, R2, RZ, PT ;  /* 0x000000ff0200720c */ /* 0x004fc80003f05070 */
[----:B------:R-:W-:-:S13]  /*06f0*/  ISETP.NE.AND.EX P0, PT, R3, RZ, PT, P0 ;  /* 0x000000ff0300720c */ /* 0x000fda0003f05300 */
[----:B------:R-:W-:Y:S05]  /*0700*/  @!P0 BRA `(.L_x_3) ;  /* 0x0000000000088947 */ /* 0x000fea0003800000 */
[----:B------:R2:W5:Y:S01]  /*0710*/  LD.E R11, desc[UR16][R2.64] ;  /* 0x00000010020b7980 */ /* 0x000562000c101900 */
[----:B------:R-:W-:Y:S05]  /*0720*/  BRA `(.L_x_4) ;  /* 0x0000000000207947 */ /* 0x000fea0003800000 */
.L_x_3:
[----:B------:R-:W-:Y:S02]  /*0730*/  ULDC.64 UR4, c[0x0][0x688] ;  /* 0x0001a20000047ab9 */ /* 0x000fe40000000a00 */
[----:B------:R-:W-:-:S04]  /*0740*/  ISETP.NE.U32.AND P0, PT, RZ, UR4, PT ;  /* 0x00000004ff007c0c */ /* 0x000fc8000bf05070 */
[----:B------:R-:W-:-:S13]  /*0750*/  ISETP.NE.AND.EX P0, PT, RZ, UR5, PT, P0 ;  /* 0x00000005ff007c0c */ /* 0x000fda000bf05300 */
[----:B------:R-:W-:Y:S05]  /*0760*/  @!P0 BRA `(.L_x_5) ;  /* 0x00000000000c8947 */ /* 0x000fea0003800000 */
[----:B------:R-:W0:Y:S02]  /*0770*/  LDC.64 R2, c[0x0][0x688] ;  /* 0x0001a200ff027b82 */ /* 0x000e240000000a00 */
[----:B0-----:R1:W5:Y:S01]  /*0780*/  LDG.E R11, desc[UR16][R2.64] ;  /* 0x00000010020b7981 */ /* 0x001362000c1e1900 */
[----:B------:R-:W-:Y:S05]  /*0790*/  BRA `(.L_x_4) ;  /* 0x0000000000047947 */ /* 0x000fea0003800000 */
.L_x_5:
[----:B------:R-:W0:Y:S02]  /*07a0*/  LDC R11, c[0x0][0x680] ;  /* 0x0001a000ff0b7b82 */ /* 0x000e240000000800 */
.L_x_4:
[----:B------:R-:W-:Y:S02]  /*07b0*/  ULDC.64 UR4, c[0x0][0x6a0] ;  /* 0x0001a80000047ab9 */ /* 0x000fe40000000a00 */
[----:B------:R-:W-:-:S04]  /*07c0*/  ISETP.NE.U32.AND P0, PT, RZ, UR4, PT ;  /* 0x00000004ff007c0c */ /* 0x000fc8000bf05070 */
[----:B------:R-:W-:-:S13]  /*07d0*/  ISETP.NE.AND.EX P0, PT, RZ, UR5, PT, P0 ;  /* 0x00000005ff007c0c */ /* 0x000fda000bf05300 */
[----:B------:R-:W-:Y:S05]  /*07e0*/  @!P0 BRA `(.L_x_6) ;  /* 0x00000000001c8947 */ /* 0x000fea0003800000 */
[----:B-12---:R-:W1:Y:S02]  /*07f0*/  LDC.64 R2, c[0x0][0x6a0] ;  /* 0x0001a800ff027b82 */ /* 0x006e640000000a00 */
[----:B-1----:R-:W2:Y:S02]  /*0800*/  LDG.E.64 R2, desc[UR16][R2.64] ;  /* 0x0000001002027981 */ /* 0x002ea4000c1e1b00 */
[----:B--2---:R-:W-:-:S04]  /*0810*/  ISETP.NE.U32.AND P0, PT, R2, RZ, PT ;  /* 0x000000ff0200720c */ /* 0x004fc80003f05070 */
[----:B------:R-:W-:-:S13]  /*0820*/  ISETP.NE.AND.EX P0, PT, R3, RZ, PT, P0 ;  /* 0x000000ff0300720c */ /* 0x000fda0003f05300 */
[----:B------:R-:W-:Y:S05]  /*0830*/  @!P0 BRA `(.L_x_6) ;  /* 0x0000000000088947 */ /* 0x000fea0003800000 */
[----:B------:R1:W5:Y:S01]  /*0840*/  LD.E R10, desc[UR16][R2.64] ;  /* 0x00000010020a7980 */ /* 0x000362000c101900 */
[----:B------:R-:W-:Y:S05]  /*0850*/  BRA `(.L_x_7) ;  /* 0x0000000000207947 */ /* 0x000fea0003800000 */
.L_x_6:
[----:B------:R-:W-:Y:S02]  /*0860*/  ULDC.64 UR4, c[0x0][0x690] ;  /* 0x0001a40000047ab9 */ /* 0x000fe40000000a00 */
[----:B------:R-:W-:-:S04]  /*0870*/  ISETP.NE.U32.AND P0, PT, RZ, UR4, PT ;  /* 0x00000004ff007c0c */ /* 0x000fc8000bf05070 */
[----:B------:R-:W-:-:S13]  /*0880*/  ISETP.NE.AND.EX P0, PT, RZ, UR5, PT, P0 ;  /* 0x00000005ff007c0c */ /* 0x000fda000bf05300 */
[----:B------:R-:W-:Y:S05]  /*0890*/  @!P0 BRA `(.L_x_8) ;  /* 0x00000000000c8947 */ /* 0x000fea0003800000 */
[----:B-12---:R-:W1:Y:S02]  /*08a0*/  LDC.64 R2, c[0x0][0x690] ;  /* 0x0001a400ff027b82 */ /* 0x006e640000000a00 */
[----:B-1----:R4:W5:Y:S01]  /*08b0*/  LDG.E R10, desc[UR16][R2.64] ;  /* 0x00000010020a7981 */ /* 0x002962000c1e1900 */
[----:B------:R-:W-:Y:S05]  /*08c0*/  BRA `(.L_x_7) ;  /* 0x0000000000047947 */ /* 0x000fea0003800000 */
.L_x_8:
[----:B------:R-:W3:Y:S02]  /*08d0*/  LDC R10, c[0x0][0x684] ;  /* 0x0001a100ff0a7b82 */ /* 0x000ee40000000800 */
.L_x_7:
[----:B------:R-:W0:Y:S01]  /*08e0*/  LDC R0, c[0x0][0x75c] ;  /* 0x0001d700ff007b82 */ /* 0x000e220000000800 */
[----:B------:R-:W1:Y:S01]  /*08f0*/  S2R R22, SR_CTAID.Y ;  /* 0x0000000000167919 */ /* 0x000e620000002600 */
[----:B------:R-:W-:Y:S01]  /*0900*/  ULDC UR8, c[0x0][0x604] ;  /* 0x0001810000087ab9 */ /* 0x000fe20000000800 */
[----:B------:R-:W-:Y:S01]  /*0910*/  ISETP.NE.AND P0, PT, R5, 0x2, PT ;  /* 0x000000020500780c */ /* 0x000fe20003f05270 */
[----:B------:R-:W-:Y:S01]  /*0920*/  UIADD3 UR8, UR8, 0x3f, URZ ;  /* 0x0000003f08087890 */ /* 0x000fe2000fffe03f */
[----:B------:R-:W3:Y:S01]  /*0930*/  S2R R16, SR_CTAID.X ;  /* 0x0000000000107919 */ /* 0x000ee20000002500 */
[----:B------:R-:W-:Y:S01]  /*0940*/  IMAD.MOV.U32 R17, RZ, RZ, RZ ;  /* 0x000000ffff117224 */ /* 0x000fe200078e00ff */
[----:B------:R-:W-:Y:S01]  /*0950*/  UMOV UR5, URZ ;  /* 0x0000003f00057c82 */ /* 0x000fe20008000000 */
[----:B------:R-:W-:Y:S01]  /*0960*/  USHF.R.S32.HI UR9, URZ, 0x1f, UR8 ;  /* 0x0000001f3f097899 */ /* 0x000fe20008011408 */
[----:B------:R-:W-:Y:S01]  /*0970*/  UMOV UR4, URZ ;  /* 0x0000003f00047c82 */ /* 0x000fe20008000000 */
[----:B------:R-:W-:-:S02]  /*0980*/  ULDC.64 UR10, c[0x0][0x750] ;  /* 0x0001d400000a7ab9 */ /* 0x000fc40000000a00 */
[----:B------:R-:W-:Y:S01]  /*0990*/  ULEA.HI UR9, UR9, UR8, URZ, 0x6 ;  /* 0x0000000809097291 */ /* 0x000fe2000f8f303f */
[----:B0-----:R-:W-:-:S13]  /*09a0*/  ISETP.NE.AND P3, PT, R0, 0x1, PT ;  /* 0x000000010000780c */ /* 0x001fda0003f65270 */
[----:B------:R-:W3:Y:S01]  /*09b0*/  @P3 LDC R15, c[0x0][0x10] ;  /* 0x00000400ff0f3b82 */ /* 0x000ee20000000800 */
[----:B-12-4-:R-:W-:Y:S02]  /*09c0*/  @P3 IMAD.MOV.U32 R2, RZ, RZ, R22 ;  /* 0x000000ffff023224 */ /* 0x016fe400078e0016 */
[----:B------:R-:W-:Y:S02]  /*09d0*/  @P3 IMAD.MOV.U32 R3, RZ, RZ, RZ ;  /* 0x000000ffff033224 */ /* 0x000fe400078e00ff */
[----:B------:R-:W-:-:S03]  /*09e0*/  @P3 IMAD.MOV.U32 R5, RZ, RZ, RZ ;  /* 0x000000ffff053224 */ /* 0x000fc600078e00ff */
[----:B------:R-:W0:Y:S01]  /*09f0*/  @!P3 LDC R9, c[0x0][0xc] ;  /* 0x00000300ff09bb82 */ /* 0x000e220000000800 */
[----:B------:R-:W-:Y:S01]  /*0a00*/  ULDC UR6, c[0x0][0xc] ;  /* 0x0000030000067ab9 */ /* 0x000fe20000000800 */
[----:B------:R-:W-:Y:S02]  /*0a10*/  ULDC UR7, c[0x0][0x10] ;  /* 0x0000040000077ab9 */ /* 0x000fe40000000800 */
[----:B------:R-:W-:-:S04]  /*0a20*/  UIMAD.WIDE.U32 UR6, UR6, UR7, URZ ;  /* 0x00000007060672a5 */ /* 0x000fc8000f8e003f */
[----:B------:R-:W1:Y:S01]  /*0a30*/  LDC R8, c[0x0][0x14] ;  /* 0x00000500ff087b82 */ /* 0x000e620000000800 */
[----:B---3--:R-:W-:-:S04]  /*0a40*/  @P3 IMAD.WIDE.U32 R2, R16, R15, R2 ;  /* 0x0000000f10023225 */ /* 0x008fc800078e0002 */
[----:B------:R-:W-:Y:S02]  /*0a50*/  @P3 IMAD.IADD R3, R3, 0x1, R5 ;  /* 0x0000000103033824 */ /* 0x000fe400078e0205 */
[----:B0-----:R-:W-:-:S04]  /*0a60*/  @!P3 IMAD.WIDE.U32 R4, R9, R22, R16 ;  /* 0x000000160904b225 */ /* 0x001fc800078e0010 */
[----:B------:R-:W-:Y:S02]  /*0a70*/  @!P3 IMAD.MOV.U32 R2, RZ, RZ, R4 ;  /* 0x000000ffff02b224 */ /* 0x000fe400078e0004 */
[----:B------:R-:W-:Y:S02]  /*0a80*/  @!P3 IMAD.MOV.U32 R3, RZ, RZ, R5 ;  /* 0x000000ffff03b224 */ /* 0x000fe400078e0005 */
[C---:B-1----:R-:W-:Y:S02]  /*0a90*/  IMAD R15, R8.reuse, UR7, RZ ;  /* 0x00000007080f7c24 */ /* 0x042fe4000f8e02ff */
[----:B------:R-:W-:Y:S01]  /*0aa0*/  IMAD.WIDE.U32 R8, R8, UR6, RZ ;  /* 0x0000000608087c25 */ /* 0x000fe2000f8e00ff */
[----:B------:R-:W-:-:S03]  /*0ab0*/  USHF.R.S32.HI UR6, URZ, 0x6, UR9 ;  /* 0x000000063f067899 */ /* 0x000fc60008011409 */
[----:B------:R-:W-:Y:S01]  /*0ac0*/  IMAD.IADD R0, R9, 0x1, R15 ;  /* 0x0000000109007824 */ /* 0x000fe200078e020f */
[----:B------:R-:W-:Y:S08]  /*0ad0*/  @P0 BRA `(.L_x_9) ;  /* 0x0000000000200947 */ /* 0x000ff00003800000 */
[----:B------:R-:W-:Y:S01]  /*0ae0*/  UISETP.GE.U32.AND UP0, UPT, UR6, 0x3, UPT ;  /* 0x000000030600788c */ /* 0x000fe2000bf06070 */
[----:B------:R-:W-:Y:S01]  /*0af0*/  IADD3 R2, P0, R2, R8, RZ ;  /* 0x0000000802027210 */ /* 0x000fe20007f1e0ff */
[----:B------:R-:W-:-:S04]  /*0b00*/  UIMAD.WIDE.U32 UR4, UR6, -0x55555555, URZ ;  /* 0xaaaaaaab060478a5 */ /* 0x000fc8000f8e003f */
[----:B------:R-:W-:Y:S01]  /*0b10*/  USHF.R.U32.HI UR5, URZ, 0x1, UR5 ;  /* 0x000000013f057899 */ /* 0x000fe20008011605 */
[----:B------:R-:W-:Y:S02]  /*0b20*/  IMAD.X R3, R0, 0x1, R3, P0 ;  /* 0x0000000100037824 */ /* 0x000fe400000e0603 */
[----:B------:R-:W-:Y:S02]  /*0b30*/  UMOV UR4, URZ ;  /* 0x0000003f00047c82 */ /* 0x000fe40008000000 */
[----:B------:R-:W-:Y:S02]  /*0b40*/  @UP0 ULOP3.LUT UR4, UR5, 0x1, URZ, 0xc0, !UPT ;  /* 0x0000000105040892 */ /* 0x000fe4000f8ec03f */
[----:B------:R-:W-:-:S12]  /*0b50*/  UIMAD UR5, UR5, -0x3, UR6 ;  /* 0xfffffffd050578a4 */ /* 0x000fd8000f8e0206 */
.L_x_9:
[----:B------:R-:W-:Y:S01]  /*0b60*/  ISETP.GE.U32.AND P0, PT, R2, UR10, PT ;  /* 0x0000000a02007c0c */ /* 0x000fe2000bf06070 */
[----:B------:R-:W-:Y:S01]  /*0b70*/  IMAD.MOV.U32 R6, RZ, RZ, -0x1 ;  /* 0xffffffffff067424 */ /* 0x000fe200078e00ff */
[----:B------:R-:W-:Y:S01]  /*0b80*/  PRMT R15, RZ, 0x7610, R15 ;  /* 0x00007610ff0f7816 */ /* 0x000fe2000000000f */
[----:B------:R-:W-:Y:S01]  /*0b90*/  IMAD.MOV.U32 R5, RZ, RZ, -0x1 ;  /* 0xffffffffff057424 */ /* 0x000fe200078e00ff */
[----:B------:R-:W-:Y:S01]  /*0ba0*/  ISETP.GE.U32.AND.EX P0, PT, R3, UR11, PT, P0 ;  /* 0x0000000b03007c0c */ /* 0x000fe2000bf06100 */
[----:B------:R-:W-:-:S12]  /*0bb0*/  IMAD.MOV.U32 R4, RZ, RZ, -0x1 ;  /* 0xffffffffff047424 */ /* 0x000fd800078e00ff */
[----:B------:R-:W-:Y:S05]  /*0bc0*/  @P0 BRA `(.L_x_10) ;  /* 0x00000004005c0947 */ /* 0x000fea0003800000 */
[----:B------:R-:W0:Y:S01]  /*0bd0*/  LDC.64 R24, c[0x0][0x728] ;  /* 0x0001ca00ff187b82 */ /* 0x000e220000000a00 */
[----:B------:R-:W-:Y:S02]  /*0be0*/  IMAD.MOV.U32 R4, RZ, RZ, R2 ;  /* 0x000000ffff047224 */ /* 0x000fe400078e0002 */
[----:B------:R-:W-:-:S05]  /*0bf0*/  IMAD.MOV.U32 R5, RZ, RZ, R3 ;  /* 0x000000ffff057224 */ /* 0x000fca00078e0003 */
[----:B------:R-:W1:Y:S08]  /*0c00*/  LDC R6, c[0x0][0x730] ;  /* 0x0001cc00ff067b82 */ /* 0x000e700000000800 */
[----:B------:R-:W2:Y:S01]  /*0c10*/  LDC.64 R26, c[0x0][0x720] ;  /* 0x0001c800ff1a7b82 */ /* 0x000ea20000000a00 */
[----:B0-----:R-:W-:-:S04]  /*0c20*/  ISETP.NE.U32.AND P0, PT, R24, RZ, PT ;  /* 0x000000ff1800720c */ /* 0x001fc80003f05070 */
[----:B------:R-:W-:-:S13]  /*0c30*/  ISETP.NE.AND.EX P0, PT, R25, RZ, PT, P0 ;  /* 0x000000ff1900720c */ /* 0x000fda0003f05300 */
[----:B-12---:R-:W-:Y:S05]  /*0c40*/  @!P0 BRA `(.L_x_11) ;  /* 0x0000000000288947 */ /* 0x006fea0003800000 */
[----:B------:R-:W0:Y:S02]  /*0c50*/  LDC R15, c[0x0][0x734] ;  /* 0x0001cd00ff0f7b82 */ /* 0x000e240000000800 */
[----:B0-----:R-:W-:-:S05]  /*0c60*/  IADD3 R15, P0, R2, R15, RZ ;  /* 0x0000000f020f7210 */ /* 0x001fca0007f1e0ff */
[----:B------:R-:W-:-:S04]  /*0c70*/  IMAD.X R23, RZ, RZ, R3, P0 ;  /* 0x000000ffff177224 */ /* 0x000fc800000e0603 */
[----:B------:R-:W-:-:S04]  /*0c80*/  IMAD.WIDE.U32 R4, R23, R24, RZ ;  /* 0x0000001817047225 */ /* 0x000fc800078e00ff */
[----:B------:R-:W-:-:S04]  /*0c90*/  IMAD.WIDE.U32 R18, P0, R15, R25, R4 ;  /* 0x000000190f127225 */ /* 0x000fc80007800004 */
[----:B------:R-:W-:-:S04]  /*0ca0*/  IMAD.WIDE.U32 R4, R15, R24, RZ ;  /* 0x000000180f047225 */ /* 0x000fc800078e00ff */
[----:B------:R-:W-:Y:S01]  /*0cb0*/  IMAD.X R21, RZ, RZ, RZ, P0 ;  /* 0x000000ffff157224 */ /* 0x000fe200000e06ff */
[----:B------:R-:W-:Y:S01]  /*0cc0*/  IADD3 RZ, P0, R5, R18, RZ ;  /* 0x0000001205ff7210 */ /* 0x000fe20007f1e0ff */
[----:B------:R-:W-:-:S04]  /*0cd0*/  IMAD.MOV.U32 R20, RZ, RZ, R19 ;  /* 0x000000ffff147224 */ /* 0x000fc800078e0013 */
[----:B------:R-:W-:-:S08]  /*0ce0*/  IMAD.WIDE.U32.X R4, R23, R25, R20, P0 ;  /* 0x0000001917047225 */ /* 0x000fd000000e0414 */
.L_x_11:
[-CC-:B------:R-:W-:Y:S01]  /*0cf0*/  SHF.R.U64 R33, R4, R6.reuse, R5.reuse ;  /* 0x0000000604217219 */ /* 0x180fe20000001205 */
[----:B------:R-:W0:Y:S01]  /*0d00*/  LDC.64 R28, c[0x0][0x740] ;  /* 0x0001d000ff1c7b82 */ /* 0x000e220000000a00 */
[----:B------:R-:W-:Y:S01]  /*0d10*/  SHF.R.U32.HI R5, RZ, R6, R5 ;  /* 0x00000006ff057219 */ /* 0x000fe20000011605 */
[----:B------:R-:W-:Y:S01]  /*0d20*/  ULDC UR7, c[0x0][0x150] ;  /* 0x0000540000077ab9 */ /* 0x000fe20000000800 */
[----:B------:R-:W-:Y:S02]  /*0d30*/  IADD3 R17, P0, RZ, -R33, RZ ;  /* 0x80000021ff117210 */ /* 0x000fe40007f1e0ff */
[----:B------:R-:W-:-:S03]  /*0d40*/  I2FP.F32.U32 R4, R16 ;  /* 0x0000001000047245 */ /* 0x000fc60000201000 */
[----:B------:R-:W-:Y:S01]  /*0d50*/  IMAD.X R19, RZ, RZ, ~R5, P0 ;  /* 0x000000ffff137224 */ /* 0x000fe200000e0e05 */
[----:B------:R-:W1:Y:S01]  /*0d60*/  LDC R20, c[0x0][0x718] ;  /* 0x0001c600ff147b82 */ /* 0x000e620000000800 */
[----:B------:R-:W-:Y:S01]  /*0d70*/  FMUL R6, R4, UR7 ;  /* 0x0000000704067c20 */ /* 0x000fe20008400000 */
[----:B------:R-:W-:Y:S01]  /*0d80*/  IMAD.WIDE.U32 R4, R17, R26, R2 ;  /* 0x0000001a11047225 */ /* 0x000fe200078e0002 */
[----:B------:R-:W-:-:S03]  /*0d90*/  ULDC UR7, c[0x0][0x154] ;  /* 0x0000550000077ab9 */ /* 0x000fc60000000800 */
[----:B------:R-:W-:Y:S01]  /*0da0*/  IMAD R18, R19, R26, RZ ;  /* 0x0000001a13127224 */ /* 0x000fe200078e02ff */
[----:B------:R-:W2:Y:S01]  /*0db0*/  F2I.U32.TRUNC.NTZ R6, R6 ;  /* 0x0000000600067305 */ /* 0x000ea2000020f000 */
[----:B------:R-:W3:Y:S01]  /*0dc0*/  LDC R15, c[0x0][0x144] ;  /* 0x00005100ff0f7b82 */ /* 0x000ee20000000800 */
[----:B------:R-:W-:Y:S02]  /*0dd0*/  IMAD.MOV.U32 R19, RZ, RZ, -0x1 ;  /* 0xffffffffff137424 */ /* 0x000fe400078e00ff */
[----:B------:R-:W-:-:S04]  /*0de0*/  IMAD R17, R17, R27, R18 ;  /* 0x0000001b11117224 */ /* 0x000fc800078e0212 */
[----:B------:R-:W-:Y:S01]  /*0df0*/  IMAD.IADD R17, R5, 0x1, R17 ;  /* 0x0000000105117824 */ /* 0x000fe200078e0211 */
[----:B------:R-:W4:Y:S01]  /*0e00*/  LDC R26, c[0x0][0x708] ;  /* 0x0001c200ff1a7b82 */ /* 0x000f220000000800 */
[----:B0-----:R-:W-:-:S04]  /*0e10*/  ISETP.NE.U32.AND P0, PT, R28, RZ, PT ;  /* 0x000000ff1c00720c */ /* 0x001fc80003f05070 */
[----:B------:R-:W-:Y:S01]  /*0e20*/  ISETP.NE.AND.EX P0, PT, R29, RZ, PT, P0 ;  /* 0x000000ff1d00720c */ /* 0x000fe20003f05300 */
[----:B--2---:R-:W-:Y:S02]  /*0e30*/  IMAD.MOV R5, RZ, RZ, -R6 ;  /* 0x000000ffff057224 */ /* 0x004fe400078e0a06 */
[----:B------:R-:W0:Y:S01]  /*0e40*/  LDC R18, c[0x0][0x758] ;  /* 0x0001d600ff127b82 */ /* 0x000e220000000800 */
[-CC-:B-1----:R-:W-:Y:S02]  /*0e50*/  SHF.R.U64 R24, R4, R20.reuse, R17.reuse ;  /* 0x0000001404187219 */ /* 0x182fe40000001211 */
[----:B------:R-:W-:Y:S02]  /*0e60*/  SHF.R.U32.HI R17, RZ, R20, R17 ;  /* 0x00000014ff117219 */ /* 0x000fe40000011611 */
[----:B------:R-:W-:-:S03]  /*0e70*/  I2FP.F32.U32 R4, R22 ;  /* 0x0000001600047245 */ /* 0x000fc60000201000 */
[----:B------:R-:W1:Y:S01]  /*0e80*/  LDC R23, c[0x0][0x148] ;  /* 0x00005200ff177b82 */ /* 0x000e620000000800 */
[----:B---3--:R-:W-:Y:S02]  /*0e90*/  IMAD R6, R15, R5, R16 ;  /* 0x000000050f067224 */ /* 0x008fe400078e0210 */
[----:B------:R-:W-:-:S04]  /*0ea0*/  FMUL R5, R4, UR7 ;  /* 0x0000000704057c20 */ /* 0x000fc80008400000 */
[----:B------:R2:W3:Y:S01]  /*0eb0*/  F2I.U32.TRUNC.NTZ R21, R5 ;  /* 0x0000000500157305 */ /* 0x0004e2000020f000 */
[----:B------:R-:W1:Y:S01]  /*0ec0*/  LDC R27, c[0x0][0x700] ;  /* 0x0001c000ff1b7b82 */ /* 0x000e620000000800 */
[-CC-:B----4-:R-:W-:Y:S02]  /*0ed0*/  SHF.R.U64 R35, R24, R26.reuse, R17.reuse ;  /* 0x0000001a18237219 */ /* 0x190fe40000001211 */
[----:B------:R-:W-:Y:S01]  /*0ee0*/  SHF.R.U32.HI R15, RZ, R26, R17 ;  /* 0x0000001aff0f7219 */ /* 0x000fe20000011611 */
[----:B------:R-:W-:-:S04]  /*0ef0*/  IMAD.MOV.U32 R17, RZ, RZ, 0x1 ;  /* 0x00000001ff117424 */ /* 0x000fc800078e00ff */
[----:B------:R-:W4:Y:S01]  /*0f00*/  LDC R30, c[0x0][0x748] ;  /* 0x0001d200ff1e7b82 */ /* 0x000f220000000800 */
[-C--:B0-----:R-:W-:Y:S02]  /*0f10*/  SHF.L.U32 R4, R19, R18.reuse, RZ ;  /* 0x0000001213047219 */ /* 0x081fe400000006ff */
[-CC-:B------:R-:W-:Y:S02]  /*0f20*/  SHF.R.U64 R26, R35, R18.reuse, R15.reuse ;  /* 0x00000012231a7219 */ /* 0x180fe4000000120f */
[----:B------:R-:W-:Y:S02]  /*0f30*/  SHF.R.U32.HI R25, RZ, R18, R15 ;  /* 0x00000012ff197219 */ /* 0x000fe4000001160f */
[----:B------:R-:W-:Y:S01]  /*0f40*/  LOP3.LUT R20, RZ, R4, RZ, 0x33, !PT ;  /* 0x00000004ff147212 */ /* 0x000fe200078e33ff */
[----:B------:R-:W0:Y:S01]  /*0f50*/  LDC R31, c[0x0][0x738] ;  /* 0x0001ce00ff1f7b82 */ /* 0x000e220000000800 */
[----:B------:R-:W-:Y:S01]  /*0f60*/  SHF.L.U32 R15, R17, R18, RZ ;  /* 0x00000012110f7219 */ /* 0x000fe200000006ff */
[----:B------:R-:W-:-:S02]  /*0f70*/  IMAD.MOV.U32 R4, RZ, RZ, R26 ;  /* 0x000000ffff047224 */ /* 0x000fc400078e001a */
[----:B--2---:R-:W-:-:S04]  /*0f80*/  IMAD.MOV.U32 R5, RZ, RZ, R25 ;  /* 0x000000ffff057224 */ /* 0x004fc800078e0019 */
[----:B------:R-:W2:Y:S01]  /*0f90*/  LDC R32, c[0x0][0x710] ;  /* 0x0001c400ff207b82 */ /* 0x000ea20000000800 */
[----:B---3--:R-:W-:Y:S05]  /*0fa0*/  @!P0 BRA `(.L_x_12) ;  /* 0x0000000000288947 */ /* 0x008fea0003800000 */
[----:B------:R-:W3:Y:S02]  /*0fb0*/  LDC R19, c[0x0][0x74c] ;  /* 0x0001d300ff137b82 */ /* 0x000ee40000000800 */
[----:B---3--:R-:W-:-:S05]  /*0fc0*/  IADD3 R19, P0, R26, R19, RZ ;  /* 0x000000131a137210 */ /* 0x008fca0007f1e0ff */
        /* <DEDUP_REMOVED lines=8> */
.L_x_12:
[----:B----4-:R-:W-:Y:S01]  /*1050*/  SHF.R.U64 R4, R4, R30, R5 ;  /* 0x0000001e04047219 */ /* 0x010fe20000001205 */
[----:B-1----:R-:W-:Y:S01]  /*1060*/  VIADD R5, R27, 0xffffffff ;  /* 0xffffffff1b057836 */ /* 0x002fe20000000000 */
[----:B------:R-:W-:Y:S01]  /*1070*/  LOP3.LUT R20, R35, R20, RZ, 0xc0, !PT ;  /* 0x0000001423147212 */ /* 0x000fe200078ec0ff */
[----:B------:R-:W-:Y:S02]  /*1080*/  IMAD.MOV R21, RZ, RZ, -R21 ;  /* 0x000000ffff157224 */ /* 0x000fe400078e0a15 */
[----:B------:R-:W-:Y:S01]  /*1090*/  IMAD.MOV R16, RZ, RZ, -R4 ;  /* 0x000000ffff107224 */ /* 0x000fe200078e0a04 */
[----:B------:R-:W-:Y:S01]  /*10a0*/  LOP3.LUT R5, R24, R5, RZ, 0xc0, !PT ;  /* 0x0000000518057212 */ /* 0x000fe200078ec0ff */
[----:B------:R-:W-:Y:S02]  /*10b0*/  IMAD R15, R15, R4, R20 ;  /* 0x000000040f0f7224 */ /* 0x000fe400078e0214 */
[----:B------:R-:W-:Y:S02]  /*10c0*/  @P3 IMAD R6, R23, R21, R22 ;  /* 0x0000001517063224 */ /* 0x000fe400078e0216 */
[----:B0-----:R-:W-:-:S02]  /*10d0*/  IMAD R4, R16, R31, R26 ;  /* 0x0000001f10047224 */ /* 0x001fc400078e021a */
[----:B--2---:R-:W-:Y:S02]  /*10e0*/  IMAD R6, R15, R32, R6 ;  /* 0x000000200f067224 */ /* 0x004fe400078e0206 */
[----:B------:R-:W-:Y:S02]  /*10f0*/  IMAD R17, R4, R27, R5 ;  /* 0x0000001b04117224 */ /* 0x000fe400078e0205 */
[----:B------:R-:W-:Y:S02]  /*1100*/  IMAD.MOV.U32 R15, RZ, RZ, 0x1 ;  /* 0x00000001ff0f7424 */ /* 0x000fe400078e00ff */
[----:B------:R-:W-:Y:S01]  /*1110*/  IMAD.MOV.U32 R4, RZ, RZ, R33 ;  /* 0x000000ffff047224 */ /* 0x000fe200078e0021 */
[----:B------:R-:W-:Y:S02]  /*1120*/  SEL R5, R17, R6, !P3 ;  /* 0x0000000611057207 */ /* 0x000fe40005800000 */
[----:B------:R-:W-:-:S07]  /*1130*/  SEL R6, R6, R17, !P3 ;  /* 0x0000001106067207 */ /* 0x000fce0005800000 */
.L_x_10:
[----:B------:R-:W-:Y:S05]  /*1140*/  @!P2 BRA `(.L_x_13) ;  /* 0x000000a400bca947 */ /* 0x000fea0003800000 */
[----:B------:R-:W-:-:S13]  /*1150*/  ISETP.GT.U32.AND P0, PT, R34, 0x1, PT ;  /* 0x000000012200780c */ /* 0x000fda0003f04070 */
[----:B------:R-:W-:Y:S05]  /*1160*/  @P0 EXIT ;  /* 0x000000000000094d */ /* 0x000fea0003800000 */
.L_x_14:
[----:B------:R-:W-:-:S08]  /*1170*/  NOP ;  /* 0x0000000000007918 */ /* 0x000fd00000000000 */
[----:B------:R-:W0:Y:S02]  /*1180*/  USETMAXREG.TRY_ALLOC.CTAPOOL UP0, 0xe8 ;  /* 0x000000e8000079c8 */ /* 0x000e240008000600 */
[----:B0-----:R-:W-:-:S13]  /*1190*/  PLOP3.LUT P0, PT, PT, PT, UP0, 0x80, 0x0 ;  /* 0x000000000000781c */ /* 0x001fda0003f0f008 */
[----:B------:R-:W-:Y:S05]  /*11a0*/  @!P0 BRA `(.L_x_14) ;  /* 0xfffffffc00f08947 */ /* 0x000fea000383ffff */
[----:B------:R-:W-:-:S13]  /*11b0*/  LOP3.LUT P0, RZ, R15, 0xff, RZ, 0xc0, !PT ;  /* 0x000000ff0fff7812 */ /* 0x000fda000780c0ff */
[----:B------:R-:W-:Y:S05]  /*11c0*/  @!P0 EXIT ;  /* 0x000000000000894d */ /* 0x000fea0003800000 */
[----:B------:R-:W-:Y:S01]  /*11d0*/  SHF.R.S32.HI R13, RZ, 0x1f, R14 ;  /* 0x0000001fff0d7819 */ /* 0x000fe2000001140e */
[----:B------:R-:W0:Y:S01]  /*11e0*/  S2UR UR8, SR_CgaCtaId ;  /* 0x00000000000879c3 */ /* 0x000e220000008800 */
[-C--:B------:R-:W-:Y:S01]  /*11f0*/  LEA.HI R12, R14, R14.reuse, RZ, 0x1 ;  /* 0x0000000e0e0c7211 */ /* 0x080fe200078f08ff */
[----:B------:R-:W-:Y:S01]  /*1200*/  UIADD3 UR9, UR12, -0x1, URZ ;  /* 0xffffffff0c097890 */ /* 0x000fe2000fffe03f */
[CC--:B------:R-:W-:Y:S01]  /*1210*/  LEA.HI R15, R13.reuse, R14.reuse, RZ, 0x2 ;  /* 0x0000000e0d0f7211 */ /* 0x0c0fe200078f10ff */
[----:B------:R-:W-:Y:S01]  /*1220*/  UMOV UR7, 0x400 ;  /* 0x0000040000077882 */ /* 0x000fe20000000000 */
[----:B------:R-:W-:Y:S01]  /*1230*/  LEA.HI R18, R13, R14, RZ, 0x5 ;  /* 0x0000000e0d127211 */ /* 0x000fe200078f28ff */
[----:B------:R-:W-:Y:S01]  /*1240*/  UISETP.NE.AND UP0, UPT, UR9, URZ, UPT ;  /* 0x0000003f0900728c */ /* 0x000fe2000bf05270 */
[--C-:B------:R-:W-:Y:S01]  /*1250*/  SHF.R.S32.HI R16, RZ, 0x2, R15.reuse ;  /* 0x00000002ff107819 */ /* 0x100fe2000001140f */
[----:B------:R-:W-:Y:S01]  /*1260*/  ULDC UR10, c[0x0][0x284] ;  /* 0x0000a100000a7ab9 */ /* 0x000fe20000000800 */
[----:B------:R-:W-:Y:S01]  /*1270*/  SHF.R.S32.HI R17, RZ, 0x1f, R15 ;  /* 0x0000001fff117819 */ /* 0x000fe2000001140f */
[----:B------:R-:W-:Y:S01]  /*1280*/  USHF.L.U32 UR20, UR6, 0x1, URZ ;  /* 0x0000000106147899 */ /* 0x000fe2000800063f */
[----:B------:R-:W-:-:S02]  /*1290*/  LOP3.LUT R13, R12, 0x3ffffe, RZ, 0xc0, !PT ;  /* 0x003ffffe0c0d7812 */ /* 0x000fc400078ec0ff */
[----:B------:R-:W-:Y:S02]  /*12a0*/  LEA.HI R17, R17, R16, RZ, 0x3 ;  /* 0x0000001011117211 */ /* 0x000fe400078f18ff */
[----:B------:R-:W-:Y:S01]  /*12b0*/  SHF.R.S32.HI R19, RZ, 0x5, R18 ;  /* 0x00000005ff137819 */ /* 0x000fe20000011412 */
[----:B------:R-:W-:Y:S01]  /*12c0*/  IMAD.IADD R13, R14, 0x1, -R13 ;  /* 0x000000010e0d7824 */ /* 0x000fe200078e0a0d */
[----:B------:R-:W-:Y:S02]  /*12d0*/  LOP3.LUT R17, R17, 0xfffffff8, RZ, 0xc0, !PT ;  /* 0xfffffff811117812 */ /* 0x000fe400078ec0ff */
[----:B------:R-:W-:Y:S01]  /*12e0*/  LOP3.LUT R163, R7, 0x1, RZ, 0xfc, !PT ;  /* 0x0000000107a37812 */ /* 0x000fe200078efcff */
[----:B------:R-:W-:Y:S02]  /*12f0*/  IMAD R13, R19, 0x2, R13 ;  /* 0x00000002130d7824 */ /* 0x000fe400078e020d */
[----:B------:R-:W-:Y:S01]  /*1300*/  IMAD.IADD R16, R16, 0x1, -R17 ;  /* 0x0000000110107824 */ /* 0x000fe200078e0a11 */
[----:B------:R-:W-:Y:S01]  /*1310*/  LOP3.LUT R17, R15, 0xfffffffc, RZ, 0xc0, !PT ;  /* 0xfffffffc0f117812 */ /* 0x000fe200078ec0ff */
[----:B0-----:R-:W-:-:S02]  /*1320*/  ULEA UR7, UR8, UR7, 0x18 ;  /* 0x0000000708077291 */ /* 0x001fc4000f8ec03f */
[--C-:B------:R-:W-:Y:S01]  /*1330*/  IMAD R13, R13, 0x8, R16.reuse ;  /* 0x000000080d0d7824 */ /* 0x100fe200078e0210 */
[----:B------:R-:W-:Y:S01]  /*1340*/  USHF.L.U32 UR8, UR9, 0x3, URZ ;  /* 0x0000000309087899 */ /* 0x000fe2000800063f */
[----:B------:R-:W-:Y:S01]  /*1350*/  IMAD.IADD R17, R14, 0x1, -R17 ;  /* 0x000000010e117824 */ /* 0x000fe200078e0a11 */
[----:B------:R-:W-:Y:S01]  /*1360*/  USEL UR9, URZ, 0x1, UP0 ;  /* 0x000000013f097887 */ /* 0x000fe20008000000 */
[C-C-:B------:R-:W-:Y:S01]  /*1370*/  IMAD R12, R19.reuse, 0x10, R16.reuse ;  /* 0x00000010130c7824 */ /* 0x140fe200078e0210 */
[----:B------:R-:W-:Y:S01]  /*1380*/  UIADD3 UR21, UR7, 0x40, URZ ;  /* 0x0000004007157890 */ /* 0x000fe2000fffe03f */
[----:B------:R-:W-:Y:S01]  /*1390*/  IMAD R15, R19, -0x10, -R16 ;  /* 0xfffffff0130f7824 */ /* 0x000fe200078e0a10 */
[----:B------:R-:W-:Y:S01]  /*13a0*/  VIMNMX R16, RZ, UR6, PT ;  /* 0x00000006ff107c48 */ /* 0x000fe2000bfe0100 */
[----:B------:R-:W-:Y:S01]  /*13b0*/  IMAD.SHL.U32 R14, R13, 0x80, RZ ;  /* 0x000000800d0e7824 */ /* 0x000fe200078e00ff */
[----:B------:R-:W-:Y:S01]  /*13c0*/  ULOP3.LUT UR8, UR8, 0x8, URZ, 0xc0, !UPT ;  /* 0x0000000808087892 */ /* 0x000fe2000f8ec03f */
[----:B------:R-:W-:Y:S01]  /*13d0*/  IMAD.U32 R162, RZ, RZ, UR9 ;  /* 0x00000009ffa27e24 */ /* 0x000fe2000f8e00ff */
[----:B------:R-:W-:Y:S01]  /*13e0*/  IADD3 R16, -R16, UR6, RZ ;  /* 0x0000000610107c10 */ /* 0x000fe2000fffe1ff */
[----:B------:R-:W-:Y:S01]  /*13f0*/  VIADD R15, R15, UR10 ;  /* 0x0000000a0f0f7c36 */ /* 0x000fe20008000000 */
[----:B------:R-:W-:Y:S01]  /*1400*/  SHF.R.S32.HI R13, RZ, 0x1f, R12 ;  /* 0x0000001fff0d7819 */ /* 0x000fe2000001140c */
[----:B------:R-:W-:Y:S01]  /*1410*/  ULEA UR12, UR12, UR21, 0x3 ;  /* 0x000000150c0c7291 */ /* 0x000fe2000f8e183f */
[----:B------:R-:W-:Y:S01]  /*1420*/  SHF.R.S32.HI R14, RZ, 0x3, R14 ;  /* 0x00000003ff0e7819 */ /* 0x000fe2000001140e */
[----:B------:R-:W-:-:S02]  /*1430*/  ULOP3.LUT UR22, UR8, 0x8, URZ, 0x3c, !UPT ;  /* 0x0000000808167892 */ /* 0x000fc4000f8e3c3f */
[----:B------:R-:W-:-:S12]  /*1440*/  ULOP3.LUT UR13, UR8, 0x18, URZ, 0x3c, !UPT ;  /* 0x00000018080d7892 */ /* 0x000fd8000f8e3c3f */
.L_x_281:
[----:B------:R-:W-:Y:S01]  /*1450*/  SHF.L.U32 R18, R162, 0x1f, RZ ;  /* 0x0000001fa2127819 */ /* 0x000fe200000006ff */
[----:B------:R-:W-:Y:S01]  /*1460*/  IMAD.MOV.U32 R151, RZ, RZ, RZ ;  /* 0x000000ffff977224 */ /* 0x000fe200078e00ff */
[----:B------:R-:W-:Y:S02]  /*1470*/  ISETP.GE.AND P1, PT, R16, 0x1, PT ;  /* 0x000000011000780c */ /* 0x000fe40003f26270 */
[----:B------:R-:W0:Y:S02]  /*1480*/  SYNCS.PHASECHK.TRANS64.TRYWAIT P0, [UR12+-0x8], R18 ;  /* 0xfffff812ff0075a7 */ /* 0x000e24000800014c */
[----:B0123-5:R-:W-:Y:S09]  /*1490*/  @!P0 BRA `(.L_x_15) ;  /* 0x000000b000fc8947 */ /* 0x02fff20003800000 */
.L_x_302:
[----:B------:R-:W-:Y:S02]  /*14a0*/  CS2R R24, SRZ ;  /* 0x0000000000187805 */ /* 0x000fe4000001ff00 */
[----:B------:R-:W-:Y:S02]  /*14b0*/  CS2R R26, SRZ ;  /* 0x00000000001a7805 */ /* 0x000fe4000001ff00 */
[----:B------:R-:W-:Y:S02]  /*14c0*/  CS2R R28, SRZ ;  /* 0x00000000001c7805 */ /* 0x000fe4000001ff00 */
[----:B------:R-:W-:Y:S02]  /*14d0*/  CS2R R30, SRZ ;  /* 0x00000000001e7805 */ /* 0x000fe4000001ff00 */
[----:B------:R-:W-:Y:S02]  /*14e0*/  CS2R R32, SRZ ;  /* 0x0000000000207805 */ /* 0x000fe4000001ff00 */
[----:B------:R-:W-:-:S02]  /*14f0*/  CS2R R34, SRZ ;  /* 0x0000000000227805 */ /* 0x000fc4000001ff00 */
        /* <DEDUP_REMOVED lines=56> */
[----:B------:R-:W-:Y:S01]  /*1880*/  CS2R R148, SRZ ;  /* 0x0000000000947805 */ /* 0x000fe2000001ff00 */
[----:B------:R-:W-:Y:S01]  /*1890*/  IMAD.MOV.U32 R150, RZ, RZ, RZ ;  /* 0x000000ffff967224 */ /* 0x000fe200078e00ff */
[----:B------:R-:W-:Y:S06]  /*18a0*/  @!P1 BRA `(.L_x_16) ;  /* 0x00000004002c9947 */ /* 0x000fec0003800000 */
[----:B0-----:R-:W-:Y:S01]  /*18b0*/  IMAD.MOV.U32 R18, RZ, RZ, R16 ;  /* 0x000000ffff127224 */ /* 0x001fe200078e0010 */
[----:B------:R-:W-:Y:S01]  /*18c0*/  UPLOP3.LUT UP0, UPT, UPT, UPT, UPT, 0x40, 0x0 ;  /* 0x000000000000789c */ /* 0x000fe20003f0e870 */
[----:B------:R-:W-:Y:S01]  /*18d0*/  IMAD.U32 R22, RZ, RZ, UR4 ;  /* 0x00000004ff167e24 */ /* 0x000fe2000f8e00ff */
[----:B------:R-:W-:Y:S01]  /*18e0*/  UMOV UR14, UR5 ;  /* 0x00000005000e7c82 */ /* 0x000fe20008000000 */
[----:B------:R-:W-:-:S08]  /*18f0*/  UMOV UR15, UR5 ;  /* 0x00000005000f7c82 */ /* 0x000fd00008000000 */
.L_x_23:
[----:B------:R-:W-:-:S13]  /*1900*/  ISETP.NE.AND P1, PT, R163, 0x3, PT ;  /* 0x00000003a300780c */ /* 0x000fda0003f25270 */
[----:B01----:R-:W-:Y:S05]  /*1910*/  @!P1 BRA `(.L_x_17) ;  /* 0x0000000000049947 */ /* 0x003fea0003800000 */
[----:B------:R-:W-:Y:S01]  /*1920*/  BPT.TRAP 0x1 ;  /* 0x000000040000795c */ /* 0x000fe20000300000 */
.L_x_17:
[----:B------:R-:W-:Y:S01]  /*1930*/  ULEA UR8, UR14, UR7, 0x3 ;  /* 0x000000070e087291 */ /* 0x000fe2000f8e183f */
[----:B------:R-:W-:-:S08]  /*1940*/  SHF.L.U32 R19, R22, 0x1f, RZ ;  /* 0x0000001f16137819 */ /* 0x000fd000000006ff */
[----:B------:R0:W1:Y:S01]  /*1950*/  SYNCS.PHASECHK.TRANS64.TRYWAIT P0, [UR8], R19 ;  /* 0x00000013ff0075a7 */ /* 0x0000620008000148 */
[----:B------:R-:W-:Y:S05]  /*1960*/  @!P1 BRA `(.L_x_18) ;  /* 0x0000000000049947 */ /* 0x000fea0003800000 */
[----:B------:R-:W-:Y:S01]  /*1970*/  BPT.TRAP 0x1 ;  /* 0x000000040000795c */ /* 0x000fe20000300000 */
.L_x_18:
[----:B------:R-:W-:-:S04]  /*1980*/  IMAD.U32 R21, RZ, RZ, UR14 ;  /* 0x0000000eff157e24 */ /* 0x000fc8000f8e00ff */
[----:B------:R-:W-:Y:S01]  /*1990*/  IMAD R152, R21, 0x400, R14 ;  /* 0x0000040015987824 */ /* 0x000fe200078e020e */
[----:B-1----:R-:W-:Y:S06]  /*19a0*/  @P0 BRA `(.L_x_19) ;  /* 0x0000000000080947 */ /* 0x002fec0003800000 */
[----:B------:R-:W1:Y:S02]  /*19b0*/  SYNCS.PHASECHK.TRANS64.TRYWAIT P0, [UR8], R19 ;  /* 0x00000013ff0075a7 */ /* 0x000e640008000148 */
[----:B-1----:R-:W-:Y:S05]  /*19c0*/  @!P0 BRA `(.L_x_20) ;  /* 0x000000ac00c88947 */ /* 0x002fea0003800000 */
.L_x_19:
[----:B------:R-:W2:Y:S01]  /*19d0*/  LDS.128 R152, [R152+UR7+0x36100] ;  /* 0x0361000798987984 */ /* 0x000ea20008000c00 */
[----:B------:R-:W-:Y:S02]  /*19e0*/  UIADD3 UR8, UR7, 0x100, URZ ;  /* 0x0000010007087890 */ /* 0x000fe4000fffe03f */
[----:B------:R-:W-:Y:S02]  /*19f0*/  UIADD3 UR9, UR7, 0x6100, URZ ;  /* 0x0000610007097890 */ /* 0x000fe4000fffe03f */
[----:B------:R-:W-:Y:S02]  /*1a00*/  USHF.R.U32.HI UR8, URZ, 0x4, UR8 ;  /* 0x000000043f087899 */ /* 0x000fe40008011608 */
[----:B------:R-:W-:Y:S02]  /*1a10*/  USHF.R.U32.HI UR9, URZ, 0x4, UR9 ;  /* 0x000000043f097899 */ /* 0x000fe40008011609 */
[----:B------:R-:W-:Y:S02]  /*1a20*/  ULOP3.LUT UR8, UR8, 0x3fff, URZ, 0xc0, !UPT ;  /* 0x00003fff08087892 */ /* 0x000fe4000f8ec03f */
[----:B------:R-:W-:-:S02]  /*1a30*/  ULOP3.LUT UR9, UR9, 0x3fff, URZ, 0xc0, !UPT ;  /* 0x00003fff09097892 */ /* 0x000fc4000f8ec03f */
[----:B------:R-:W-:Y:S02]  /*1a40*/  ULOP3.LUT UR8, UR8, 0x10000, URZ, 0xfc, !UPT ;  /* 0x0001000008087892 */ /* 0x000fe4000f8efc3f */
[----:B------:R-:W-:Y:S02]  /*1a50*/  ULOP3.LUT UR9, UR9, 0x10000, URZ, 0xfc, !UPT ;  /* 0x0001000009097892 */ /* 0x000fe4000f8efc3f */
[----:B------:R-:W-:Y:S02]  /*1a60*/  ULEA UR18, UR14, UR8, 0x9 ;  /* 0x000000080e127291 */ /* 0x000fe4000f8e483f */
[----:B------:R-:W-:Y:S01]  /*1a70*/  ULEA UR19, UR14, UR9, 0xc ;  /* 0x000000090e137291 */ /* 0x000fe2000f8e603f */
[----:B------:R-:W-:Y:S02]  /*1a80*/  UMOV UR11, 0x40000040 ;  /* 0x40000040000b7882 */ /* 0x000fe40000000000 */
[----:B------:R-:W-:Y:S02]  /*1a90*/  UMOV UR9, 0x40000040 ;  /* 0x4000004000097882 */ /* 0x000fe40000000000 */
[----:B------:R-:W-:-:S02]  /*1aa0*/  UMOV UR8, UR18 ;  /* 0x0000001200087c82 */ /* 0x000fc40008000000 */
[----:B------:R-:W-:Y:S01]  /*1ab0*/  UMOV UR10, UR19 ;  /* 0x00000013000a7c82 */ /* 0x000fe20008000000 */
[----:B--2---:R-:W-:-:S06]  /*1ac0*/  WARPGROUP.ARRIVE ;  /* 0x00000000000079c5 */ /* 0x004fcc0000000000 */
[----:B------:R-:W-:Y:S01]  /*1ad0*/  HGMMA.SP.64x256x32.F32 R24, gdesc[UR8], R24, UP0, R152, 0x0 ;  /* 0x0be09800081879f0 */ /* 0x000fe2000bf00a18 */
[----:B------:R-:W-:Y:S02]  /*1ae0*/  UIADD3 UR8, UR18, 0x2, URZ ;  /* 0x0000000212087890 */ /* 0x000fe4000fffe03f */
[----:B------:R-:W-:Y:S01]  /*1af0*/  UIADD3 UR10, UR19, 0x4, URZ ;  /* 0x00000004130a7890 */ /* 0x000fe2000fffe03f */
[----:B------:R-:W-:Y:S01]  /*1b00*/  UMOV UR9, 0x40000040 ;  /* 0x4000004000097882 */ /* 0x000fe20000000000 */
[----:B------:R-:W-:-:S15]  /*1b10*/  UMOV UR11, 0x40000040 ;  /* 0x40000040000b7882 */ /* 0x000fde0000000000 */
[----:B------:R-:W-:-:S12]  /*1b20*/  NOP ;  /* 0x0000000000007918 */ /* 0x000fd80000000000 */
[----:B------:R-:W-:Y:S01]  /*1b30*/  HGMMA.SP.64x256x32.F32 R24, gdesc[UR8], R24, R153, 0x0 ;  /* 0x0be09900081879f0 */ /* 0x000fe20008700a18 */
        /* <DEDUP_REMOVED lines=11> */
[----:B------:R-:W-:Y:S03]  /*1bf0*/  HGMMA.SP.64x256x32.F32 R24, gdesc[UR8], R24, R155, 0x0, gsb0 ;  /* 0x0be09b00081879f0 */ /* 0x000fe60008000a18 */
[----:B------:R-:W-:Y:S02]  /*1c00*/  WARPGROUP.DEPBAR.LE gsb0, 0x0 ;  /* 0x00008000000079c5 */ /* 0x000fe40000010000 */
[----:B------:R-:W-:Y:S05]  /*1c10*/  @!P1 BRA `(.L_x_21) ;  /* 0x0000000000049947 */ /* 0x000fea0003800000 */
[----:B------:R-:W-:Y:S01]  /*1c20*/  BPT.TRAP 0x1 ;  /* 0x000000040000795c */ /* 0x000fe20000300000 */
.L_x_21:
[----:B------:R-:W-:Y:S01]  /*1c30*/  ULEA UR8, UR15, UR7, 0x3 ;  /* 0x000000070f087291 */ /* 0x000fe2000f8e183f */
[----:B------:R-:W-:-:S03]  /*1c40*/  ISETP.GT.U32.AND P0, PT, R7, 0x1, PT ;  /* 0x000000010700780c */ /* 0x000fc60003f04070 */
[----:B------:R-:W-:-:S04]  /*1c50*/  UIADD3 UR8, UR8, 0x18, URZ ;  /* 0x0000001808087890 */ /* 0x000fc8000fffe03f */
[----:B------:R-:W-:-:S09]  /*1c60*/  UPRMT UR8, URZ, 0x654, UR8 ;  /* 0x000006543f087896 */ /* 0x000fd20008000008 */
[----:B------:R-:W-:Y:S01]  /*1c70*/  SYNCS.ARRIVE.TRANS64.RED.A1T0 RZ, [UR8], RZ ;  /* 0x000000ffffff79a7 */ /* 0x000fe20008100408 */
[----:B------:R-:W-:Y:S05]  /*1c80*/  @P0 BRA `(.L_x_22) ;  /* 0x0000000000040947 */ /* 0x000fea0003800000 */
[----:B------:R-:W-:Y:S01]  /*1c90*/  BPT.TRAP 0x1 ;  /* 0x000000040000795c */ /* 0x000fe20000300000 */
.L_x_22:
[----:B------:R-:W-:Y:S01]  /*1ca0*/  UIADD3 UR14, UR14, 0x1, URZ ;  /* 0x000000010e0e7890 */ /* 0x000fe2000fffe03f */
[C---:B------:R-:W-:Y:S01]  /*1cb0*/  ISETP.GT.AND P0, PT, R18.reuse, 0x1, PT ;  /* 0x000000011200780c */ /* 0x040fe20003f04270 */
[----:B------:R-:W-:Y:S01]  /*1cc0*/  UIADD3 UR15, UR15, 0x1, URZ ;  /* 0x000000010f0f7890 */ /* 0x000fe2000fffe03f */
[----:B------:R-:W-:Y:S01]  /*1cd0*/  VIADD R18, R18, 0xffffffff ;  /* 0xffffffff12127836 */ /* 0x000fe20000000000 */
[----:B------:R-:W-:Y:S02]  /*1ce0*/  UISETP.NE.AND UP0, UPT, UR14, 0x3, UPT ;  /* 0x000000030e00788c */ /* 0x000fe4000bf05270 */
[----:B------:R-:W-:Y:S02]  /*1cf0*/  UISETP.NE.AND UP1, UPT, UR15, 0x3, UPT ;  /* 0x000000030f00788c */ /* 0x000fe4000bf25270 */
[----:B------:R-:W-:Y:S02]  /*1d00*/  USEL UR8, URZ, 0x1, UP0 ;  /* 0x000000013f087887 */ /* 0x000fe40008000000 */
[----:B------:R-:W-:-:S02]  /*1d10*/  USEL UR14, UR14, URZ, UP0 ;  /* 0x0000003f0e0e7287 */ /* 0x000fc40008000000 */
[----:B------:R-:W-:Y:S02]  /*1d20*/  USEL UR15, UR15, URZ, UP1 ;  /* 0x0000003f0f0f7287 */ /* 0x000fe40008800000 */
[----:B------:R-:W-:Y:S01]  /*1d30*/  UPLOP3.LUT UP0, UPT, UPT, UPT, UPT, 0x80, 0x0 ;  /* 0x000000000000789c */ /* 0x000fe20003f0f070 */
[----:B------:R-:W-:Y:S01]  /*1d40*/  LOP3.LUT R22, R22, UR8, RZ, 0x3c, !PT ;  /* 0x0000000816167c12 */ /* 0x000fe2000f8e3cff */
[----:B------:R-:W-:Y:S09]  /*1d50*/  @P0 BRA `(.L_x_23) ;  /* 0xfffffff800e80947 */ /* 0x000ff2000383ffff */
.L_x_16:
[----:B01----:R-:W-:Y:S01]  /*1d60*/  IMAD.U32 R19, RZ, RZ, UR22 ;  /* 0x00000016ff137e24 */ /* 0x003fe2000f8e00ff */
[----:B------:R-:W-:Y:S01]  /*1d70*/  SHF.L.U32 R18, R162, 0x1f, RZ ;  /* 0x0000001fa2127819 */ /* 0x000fe200000006ff */
[----:B------:R-:W-:Y:S01]  /*1d80*/  UIADD3 UR5, UR5, UR20, URZ ;  /* 0x0000001405057290 */ /* 0x000fe2000fffe03f */
[----:B------:R-:W0:Y:S01]  /*1d90*/  LDC R22, c[0x0][0x288] ;  /* 0x0000a200ff167b82 */ /* 0x000e220000000800 */
[----:B------:R-:W-:Y:S01]  /*1da0*/  UISETP.GE.U32.AND UP1, UPT, UR20, 0x3, UPT ;  /* 0x000000031400788c */ /* 0x000fe2000bf26070 */
[----:B------:R-:W-:Y:S01]  /*1db0*/  SHF.R.S32.HI R152, RZ, 0x1f, R4 ;  /* 0x0000001fff987819 */ /* 0x000fe20000011404 */
[----:B------:R-:W-:Y:S02]  /*1dc0*/  UISETP.GT.U32.AND UP0, UPT, UR5, 0x2, UPT ;  /* 0x000000020500788c */ /* 0x000fe4000bf04070 */
[----:B------:R-:W-:Y:S02]  /*1dd0*/  UIMAD.WIDE.U32 UR8, UR5, -0x55555555, URZ ;  /* 0xaaaaaaab050878a5 */ /* 0x000fe4000f8e003f */
[----:B------:R-:W-:Y:S01]  /*1de0*/  UISETP.LT.U32.AND UP0, UPT, UR20, 0x3, UP0 ;  /* 0x000000031400788c */ /* 0x000fe20008701070 */
[----:B------:R1:W-:Y:S01]  /*1df0*/  SYNCS.ARRIVE.TRANS64.A1T0 RZ, [R19+UR21], RZ ;  /* 0x000000ff13ff79a7 */ /* 0x0003e20008100015 */
[----:B------:R-:W-:-:S02]  /*1e00*/  WARPGROUP.DEPBAR.LE gsb0, 0x0 ;  /* 0x00008000000079c5 */ /* 0x000fc40000010000 */
[----:B------:R-:W-:Y:S02]  /*1e10*/  USEL UR10, URZ, 0x1, !UP0 ;  /* 0x000000013f0a7887 */ /* 0x000fe4000c000000 */
[----:B------:R-:W-:Y:S02]  /*1e20*/  USHF.R.U32.HI UR8, URZ, 0x1, UR9 ;  /* 0x000000013f087899 */ /* 0x000fe40008011609 */
[----:B------:R-:W-:Y:S01]  /*1e30*/  ULOP3.LUT UR4, UR4, UR10, URZ, 0x3c, !UPT ;  /* 0x0000000a04047292 */ /* 0x000fe2000f8e3c3f */
[----:B------:R-:W2:Y:S01]  /*1e40*/  SYNCS.PHASECHK.TRANS64.TRYWAIT P0, [UR12+0x8], R18 ;  /* 0x00000812ff0075a7 */ /* 0x000ea2000800014c */
[----:B------:R-:W-:Y:S02]  /*1e50*/  UIMAD UR5, UR8, -0x3, UR5 ;  /* 0xfffffffd080578a4 */ /* 0x000fe4000f8e0205 */
[----:B------:R-:W-:Y:S01]  /*1e60*/  @UP1 ULOP3.LUT UR4, UR4, 0x1, UR8, 0x78, !UPT ;  /* 0x0000000104041892 */ /* 0x000fe2000f8e7808 */
[----:B012---:R-:W-:Y:S11]  /*1e70*/  @!P0 BRA `(.L_x_24) ;  /* 0x000000a800b48947 */ /* 0x007ff60003800000 */
.L_x_303:
[----:B------:R-:W-:Y:S01]  /*1e80*/  ULDC.64 UR8, c[0x0][0x6d0] ;  /* 0x0001b40000087ab9 */ /* 0x000fe20000000a00 */
[----:B------:R-:W-:Y:S02]  /*1e90*/  IMAD.SHL.U32 R156, R6, 0x40, RZ ;  /* 0x00000040069c7824 */ /* 0x000fe400078e00ff */
[----:B0-----:R-:W-:Y:S02]  /*1ea0*/  IMAD R19, R152, UR8, RZ ;  /* 0x0000000898137c24 */ /* 0x001fe4000f8e02ff */
[----:B------:R-:W-:Y:S01]  /*1eb0*/  IMAD.WIDE.U32 R20, R4, UR8, R12 ;  /* 0x0000000804147c25 */ /* 0x000fe2000f8e000c */
[----:B------:R-:W-:Y:S01]  /*1ec0*/  ULDC UR8, c[0x0][0x284] ;  /* 0x0000a10000087ab9 */ /* 0x000fe20000000800 */
[----:B------:R-:W-:Y:S02]  /*1ed0*/  SHF.R.S32.HI R157, RZ, 0x1f, R156 ;  /* 0x0000001fff9d7819 */ /* 0x000fe4000001149c */
[----:B------:R-:W-:Y:S01]  /*1ee0*/  IMAD.SHL.U32 R23, R5, 0x100, RZ ;  /* 0x0000010005177824 */ /* 0x000fe200078e00ff */
[----:B------:R-:W-:Y:S01]  /*1ef0*/  ISETP.GE.AND P0, PT, R156, UR8, PT ;  /* 0x000000089c007c0c */ /* 0x000fe2000bf06270 */
[----:B------:R-:W-:Y:S01]  /*1f00*/  IMAD R153, R4, UR9, R19 ;  /* 0x0000000904997c24 */ /* 0x000fe2000f8e0213 */
[----:B------:R-:W-:Y:S01]  /*1f10*/  IADD3 R20, P1, R156, R20, RZ ;  /* 0x000000149c147210 */ /* 0x000fe20007f3e0ff */
[----:B------:R-:W-:Y:S01]  /*1f20*/  IMAD.WIDE R18, R17, 0x2, RZ ;  /* 0x0000000211127825 */ /* 0x000fe200078e02ff */
[----:B------:R-:W-:-:S02]  /*1f30*/  ISETP.GE.OR P0, PT, R23, R22, P0 ;  /* 0x000000161700720c */ /* 0x000fc40000706670 */
[----:B------:R-:W-:Y:S01]  /*1f40*/  IADD3.X R21, R157, R21, R153, P1, !PT ;  /* 0x000000159d157210 */ /* 0x000fe20000ffe499 */
[----:B------:R-:W-:Y:S02]  /*1f50*/  IMAD R6, R17, -0x2, R22 ;  /* 0xfffffffe11067824 */ /* 0x000fe400078e0216 */
[----:B------:R-:W-:-:S04]  /*1f60*/  IMAD.WIDE R166, R5, 0x100, R18 ;  /* 0x0000010005a67825 */ /* 0x000fc800078e0212 */
[----:B------:R-:W-:-:S04]  /*1f70*/  IMAD.IADD R5, R6, 0x1, -R23 ;  /* 0x0000000106057824 */ /* 0x000fc800078e0a17 */
[----:B------:R-:W-:Y:S05]  /*1f80*/  @P0 BRA `(.L_x_25) ;  /* 0x00000090008c0947 */ /* 0x000fea0003800000 */
[----:B------:R-:W0:Y:S01]  /*1f90*/  LDC.64 R18, c[0x0][0x6c8] ;  /* 0x0001b200ff127b82 */ /* 0x000e220000000a00 */
[----:B-----5:R-:W-:Y:S01]  /*1fa0*/  FSETP.NEU.AND P0, PT, R10, RZ, PT ;  /* 0x000000ff0a00720b */ /* 0x020fe20003f0d000 */
[----:B------:R-:W-:Y:S01]  /*1fb0*/  IMAD.IADD R164, R15, 0x1, -R156 ;  /* 0x000000010fa47824 */ /* 0x000fe200078e0a9c */
[----:B------:R-:W-:Y:S01]  /*1fc0*/  ISETP.GT.AND P1, PT, R5, RZ, PT ;  /* 0x000000ff0500720c */ /* 0x000fe20003f24270 */
[----:B------:R-:W-:Y:S03]  /*1fd0*/  BSSY B0, `(.L_x_25) ;  /* 0x000091e000007945 */ /* 0x000fe60003800000 */
[----:B------:R-:W-:Y:S01]  /*1fe0*/  ISETP.GT.AND P5, PT, R164, RZ, P1 ;  /* 0x000000ffa400720c */ /* 0x000fe20000fa4270 */
[-C--:B0-----:R-:W-:Y:S02]  /*1ff0*/  IMAD R6, R167, R18.reuse, RZ ;  /* 0x00000012a7067224 */ /* 0x081fe400078e02ff */
[----:B------:R-:W-:-:S04]  /*2000*/  IMAD.WIDE.U32 R168, R166, R18, R20 ;  /* 0x00000012a6a87225 */ /* 0x000fc800078e0014 */
[----:B------:R-:W-:-:S04]  /*2010*/  IMAD R21, R166, R19, R6 ;  /* 0x00000013a6157224 */ /* 0x000fc800078e0206 */
[----:B------:R-:W-:Y:S01]  /*2020*/  IMAD.IADD R159, R169, 0x1, R21 ;  /* 0x00000001a99f7824 */ /* 0x000fe200078e0215 */
[----:B------:R-:W-:Y:S06]  /*2030*/  @!P0 BRA `(.L_x_26) ;  /* 0x0000006400608947 */ /* 0x000fec0003800000 */
[----:B------:R-:W-:Y:S01]  /*2040*/  ULDC.64 UR8, c[0x0][0x6b8] ;  /* 0x0001ae0000087ab9 */ /* 0x000fe20000000a00 */
[----:B------:R-:W-:Y:S01]  /*2050*/  ULDC.64 UR14, c[0x0][0x6b0] ;  /* 0x0001ac00000e7ab9 */ /* 0x000fe20000000a00 */
[----:B------:R-:W-:Y:S01]  /*2060*/  IMAD.WIDE.U32 R20, R4, UR8, R12 ;  /* 0x0000000804147c25 */ /* 0x000fe2000f8e000c */
[----:B------:R-:W-:Y:S01]  /*2070*/  ULDC.64 UR18, c[0x0][0x6a8] ;  /* 0x0001aa0000127ab9 */ /* 0x000fe20000000a00 */
[----:B------:R-:W0:Y:S01]  /*2080*/  LDC.64 R160, c[0x0][0x6b0] ;  /* 0x0001ac00ffa07b82 */ /* 0x000e220000000a00 */
[----:B------:R-:W-:Y:S01]  /*2090*/  ULDC.64 UR10, c[0x0][0x6c0] ;  /* 0x0001b000000a7ab9 */ /* 0x000fe20000000a00 */
[----:B------:R-:W-:Y:S01]  /*20a0*/  IMAD R23, R152, UR8, RZ ;  /* 0x0000000898177c24 */ /* 0x000fe2000f8e02ff */
[----:B------:R-:W-:-:S03]  /*20b0*/  IADD3 R152, P0, R156, R20, RZ ;  /* 0x000000149c987210 */ /* 0x000fc60007f1e0ff */
[----:B------:R-:W-:Y:S02]  /*20c0*/  IMAD R171, R4, UR9, R23 ;  /* 0x0000000904ab7c24 */ /* 0x000fe4000f8e0217 */
[----:B------:R-:W-:-:S03]  /*20d0*/  IMAD R23, R167, UR14, RZ ;  /* 0x0000000ea7177c24 */ /* 0x000fc6000f8e02ff */
[----:B------:R-:W-:Y:S01]  /*20e0*/  IADD3.X R153, R157, R21, R171, P0, !PT ;  /* 0x000000159d997210 */ /* 0x000fe200007fe4ab */
[C---:B------:R-:W-:Y:S02]  /*20f0*/  IMAD R173, R166.reuse, UR15, R23 ;  /* 0x0000000fa6ad7c24 */ /* 0x040fe4000f8e0217 */
[----:B------:R-:W-:-:S04]  /*2100*/  IMAD.WIDE.U32 R20, R166, UR14, R152 ;  /* 0x0000000ea6147c25 */ /* 0x000fc8000f8e0098 */
[----:B------:R-:W-:Y:S01]  /*2110*/  IMAD.IADD R21, R21, 0x1, R173 ;  /* 0x0000000115157824 */ /* 0x000fe200078e02ad */
[----:B------:R-:W-:-:S04]  /*2120*/  LEA R22, P0, R20, UR18, 0x2 ;  /* 0x0000001214167c11 */ /* 0x000fc8000f8010ff */
[----:B------:R-:W-:-:S05]  /*2130*/  LEA.HI.X R23, R20, UR19, R21, 0x2, P0 ;  /* 0x0000001314177c11 */ /* 0x000fca00080f1415 */
[----:B------:R-:W2:Y:S01]  /*2140*/  @P5 LDG.E.LTC128B R165, desc[UR16][R22.64] ;  /* 0x0000001016a55981 */ /* 0x000ea2000c1e1920 */
[----:B------:R-:W-:Y:S01]  /*2150*/  IMAD.WIDE.U32 R154, R166, UR14, R156 ;  /* 0x0000000ea69a7c25 */ /* 0x000fe2000f8e009c */
[----:B------:R-:W-:Y:S01]  /*2160*/  LEA R20, P0, R168, UR10, 0x2 ;  /* 0x0000000aa8147c11 */ /* 0x000fe2000f8010ff */
[----:B------:R-:W-:Y:S02]  /*2170*/  BSSY B1, `(.L_x_27) ;  /* 0x0000016000017945 */ /* 0x000fe40003800000 */
[----:B0-----:R-:W-:Y:S01]  /*2180*/  IMAD.WIDE.U32 R166, R166, UR14, R160 ;  /* 0x0000000ea6a67c25 */ /* 0x001fe2000f8e00a0 */
[----:B------:R-:W-:Y:S02]  /*2190*/  IADD3 R158, P2, R12, R154, RZ ;  /* 0x0000009a0c9e7210 */ /* 0x000fe40007f5e0ff */
[----:B------:R-:W-:Y:S02]  /*21a0*/  LEA.HI.X R21, R168, UR11, R159, 0x2, P0 ;  /* 0x0000000ba8157c11 */ /* 0x000fe400080f149f */
[----:B------:R-:W-:-:S02]  /*21b0*/  ISETP.GT.AND P0, PT, R5, 0x1, PT ;  /* 0x000000010500780c */ /* 0x000fc40003f04270 */
[----:B------:R-:W-:Y:S01]  /*21c0*/  IADD3.X R159, R13, R173, R155, P2, !PT ;  /* 0x000000ad0d9f7210 */ /* 0x000fe200017fe49b */
[----:B------:R-:W-:Y:S01]  /*21d0*/  IMAD.IADD R173, R173, 0x1, R167 ;  /* 0x00000001adad7824 */ /* 0x000fe200078e02a7 */
[----:B------:R-:W-:Y:S02]  /*21e0*/  ISETP.GT.AND P2, PT, R164, RZ, P0 ;  /* 0x000000ffa400720c */ /* 0x000fe40000744270 */
[----:B------:R-:W-:Y:S01]  /*21f0*/  IADD3 R6, P6, R152, R166, RZ ;  /* 0x000000a698067210 */ /* 0x000fe20007fde0ff */
[----:B------:R-:W-:Y:S01]  /*2200*/  IMAD.WIDE.U32 R158, R4, UR8, R158 ;  /* 0x00000008049e7c25 */ /* 0x000fe2000f8e009e */
[----:B------:R-:W-:-:S03]  /*2210*/  LEA R152, P4, R18, R20, 0x2 ;  /* 0x0000001412987211 */ /* 0x000fc600078810ff */
[----:B------:R-:W-:Y:S02]  /*2220*/  IMAD.IADD R155, R171, 0x1, R159 ;  /* 0x00000001ab9b7824 */ /* 0x000fe400078e029f */
[----:B--2---:R-:W-:-:S04]  /*2230*/  FMUL R169, R165, R10 ;  /* 0x0000000aa5a97220 */ /* 0x004fc80000400000 */
[----:B------:R-:W-:Y:S01]  /*2240*/  FFMA R175, R24, R11, R169 ;  /* 0x0000000b18af7223 */ /* 0x000fe200000000a9 */
[----:B------:R-:W-:Y:S01]  /*2250*/  IMAD.X R169, R173, 0x1, R153, P6 ;  /* 0x00000001ada97824 */ /* 0x000fe200030e0699 */
[----:B------:R-:W-:-:S03]  /*2260*/  LEA R160, P6, R158, UR18, 0x2 ;  /* 0x000000129ea07c11 */ /* 0x000fc6000f8c10ff */
[----:B------:R0:W-:Y:S01]  /*2270*/  @P5 STG.E desc[UR16][R20.64], R175 ;  /* 0x000000af14005986 */ /* 0x0001e2000c101910 */
[----:B------:R-:W-:Y:S02]  /*2280*/  LEA R154, P5, R6, UR18, 0x2 ;  /* 0x00000012069a7c11 */ /* 0x000fe4000f8a10ff */
[----:B------:R-:W-:Y:S02]  /*2290*/  LEA.HI.X R161, R158, UR19, R155, 0x2, P6 ;  /* 0x000000139ea17c11 */ /* 0x000fe4000b0f149b */
[----:B------:R-:W-:Y:S01]  /*22a0*/  LEA.HI.X R155, R6, UR19, R169, 0x2, P5 ;  /* 0x00000013069b7c11 */ /* 0x000fe2000a8f14a9 */
[----:B------:R-:W-:Y:S08]  /*22b0*/  @!P2 BRA `(.L_x_28) ;  /* 0x000000000004a947 */ /* 0x000ff00003800000 */
[----:B------:R1:W5:Y:S02]  /*22c0*/  LDG.E.LTC128B R165, desc[UR16][R154.64] ;  /* 0x000000109aa57981 */ /* 0x000364000c1e1920 */
.L_x_28:
[----:B------:R-:W-:Y:S05]  /*22d0*/  BSYNC B1 ;  /* 0x0000000000017941 */ /* 0x000fea0003800000 */
.L_x_27:
[----:B-----5:R-:W-:Y:S01]  /*22e0*/  FMUL R6, R165, R10 ;  /* 0x0000000aa5067220 */ /* 0x020fe20000400000 */
[----:B------:R-:W-:Y:S01]  /*22f0*/  LEA.HI.X R153, R18, R21, R19, 0x2, P4 ;  /* 0x0000001512997211 */ /* 0x000fe200020f1413 */
[----:B------:R-:W-:Y:S01]  /*2300*/  BSSY B1, `(.L_x_29) ;  /* 0x0000008000017945 */ /* 0x000fe20003800000 */
[----:B------:R-:W-:Y:S01]  /*2310*/  ISETP.GT.AND P1, PT, R164, 0x8, P1 ;  /* 0x00000008a400780c */ /* 0x000fe20000f24270 */
[----:B------:R-:W-:Y:S01]  /*2320*/  FFMA R159, R25, R11, R6 ;  /* 0x0000000b199f7223 */ /* 0x000fe20000000006 */
[----:B------:R-:W-:-:S04]  /*2330*/  IADD3 R24, P5, P6, R12, R166, R156 ;  /* 0x000000a60c187210 */ /* 0x000fc80007ebe09c */
[----:B------:R2:W-:Y:S01]  /*2340*/  @P2 STG.E desc[UR16][R152.64], R159 ;  /* 0x0000009f98002986 */ /* 0x0005e2000c101910 */
[----:B------:R-:W-:-:S06]  /*2350*/  IADD3.X R25, R13, R173, R157, P5, P6 ;  /* 0x000000ad0d197210 */ /* 0x000fcc0002fec49d */
[----:B------:R-:W-:Y:S05]  /*2360*/  @!P1 BRA `(.L_x_30) ;  /* 0x0000000000049947 */ /* 0x000fea0003800000 */
[----:B------:R3:W5:Y:S02]  /*2370*/  LDG.E.LTC128B R165, desc[UR16][R160.64+0x20] ;  /* 0x00002010a0a57981 */ /* 0x000764000c1e1920 */
.L_x_30:
[----:B------:R-:W-:Y:S05]  /*2380*/  BSYNC B1 ;  /* 0x0000000000017941 */ /* 0x000fea0003800000 */
.L_x_29:
[----:B-----5:R-:W-:Y:S01]  /*2390*/  FMUL R157, R165, R10 ;  /* 0x0000000aa59d7220 */ /* 0x020fe20000400000 */
[----:B------:R-:W-:Y:S01]  /*23a0*/  ISETP.GT.AND P0, PT, R164, 0x8, P0 ;  /* 0x00000008a400780c */ /* 0x000fe20000704270 */
[----:B------:R-:W-:Y:S01]  /*23b0*/  IMAD.WIDE.U32 R24, R4, UR8, R24 ;  /* 0x0000000804187c25 */ /* 0x000fe2000f8e0018 */
[----:B------:R-:W-:-:S03]  /*23c0*/  ISETP.GT.AND P2, PT, R5, 0x8, PT ;  /* 0x000000080500780c */ /* 0x000fc60003f44270 */
[----:B--2---:R-:W-:Y:S01]  /*23d0*/  FFMA R159, R26, R11, R157 ;  /* 0x0000000b1a9f7223 */ /* 0x004fe2000000009d */
[----:B------:R-:W-:Y:S01]  /*23e0*/  USHF.L.U64.HI UR11, UR14, 0x5, UR15 ;  /* 0x000000050e0b7899 */ /* 0x000fe2000801020f */
[----:B------:R-:W-:Y:S01]  /*23f0*/  IMAD.IADD R25, R171, 0x1, R25 ;  /* 0x00000001ab197824 */ /* 0x000fe200078e0219 */
[----:B------:R-:W-:Y:S01]  /*2400*/  LEA R156, P5, R24, UR18, 0x2 ;  /* 0x00000012189c7c11 */ /* 0x000fe2000f8a10ff */
[----:B------:R-:W-:Y:S01]  /*2410*/  USHF.L.U32 UR10, UR14, 0x5, URZ ;  /* 0x000000050e0a7899 */ /* 0x000fe2000800063f */
[----:B------:R2:W-:Y:S01]  /*2420*/  @P1 STG.E desc[UR16][R20.64+0x20], R159 ;  /* 0x0000209f14001986 */ /* 0x0005e2000c101910 */
[----:B------:R-:W-:Y:S01]  /*2430*/  BSSY B1, `(.L_x_31) ;  /* 0x0000005000017945 */ /* 0x000fe20003800000 */
[----:B------:R-:W-:Y:S02]  /*2440*/  ISETP.GT.AND P4, PT, R164, RZ, P2 ;  /* 0x000000ffa400720c */ /* 0x000fe40001784270 */
[----:B------:R-:W-:Y:S01]  /*2450*/  LEA.HI.X R157, R24, UR19, R25, 0x2, P5 ;  /* 0x00000013189d7c11 */ /* 0x000fe2000a8f1419 */
[----:B------:R-:W-:Y:S10]  /*2460*/  @!P0 BRA `(.L_x_32) ;  /* 0x0000000000048947 */ /* 0x000ff40003800000 */
[----:B------:R4:W5:Y:S02]  /*2470*/  LDG.E.LTC128B R165, desc[UR16][R156.64+0x20] ;  /* 0x000020109ca57981 */ /* 0x000964000c1e1920 */
.L_x_32:
[----:B------:R-:W-:Y:S05]  /*2480*/  BSYNC B1 ;  /* 0x0000000000017941 */ /* 0x000fea0003800000 */
.L_x_31:
[----:B-----5:R-:W-:Y:S01]  /*2490*/  FMUL R4, R165, R10 ;  /* 0x0000000aa5047220 */ /* 0x020fe20000400000 */
[----:B------:R-:W-:Y:S01]  /*24a0*/  IADD3 R24, P1, R22, UR10, RZ ;  /* 0x0000000a16187c10 */ /* 0x000fe2000ff3e0ff */
[----:B------:R-:W-:Y:S02]  /*24b0*/  @P0 IMAD.MOV.U32 R26, RZ, RZ, R152 ;  /* 0x000000ffff1a0224 */ /* 0x000fe400078e0098 */
[----:B---3--:R-:W-:Y:S01]  /*24c0*/  FFMA R161, R27, R11, R4 ;  /* 0x0000000b1ba17223 */ /* 0x008fe20000000004 */
[----:B------:R-:W-:Y:S01]  /*24d0*/  @P0 IMAD.MOV.U32 R27, RZ, RZ, R153 ;  /* 0x000000ffff1b0224 */ /* 0x000fe200078e0099 */
[----:B------:R-:W-:-:S04]  /*24e0*/  IADD3.X R25, R23, UR11, RZ, P1, !PT ;  /* 0x0000000b17197c10 */ /* 0x000fc80008ffe4ff */
[----:B------:R3:W-:Y:S04]  /*24f0*/  @P0 STG.E desc[UR16][R26.64+0x20], R161 ;  /* 0x000020a11a000986 */ /* 0x0007e8000c101910 */
[----:B------:R-:W3:Y:S01]  /*2500*/  @P4 LDG.E.LTC128B R165, desc[UR16][R24.64] ;  /* 0x0000001018a54981 */ /* 0x000ee2000c1e1920 */
[C---:B------:R-:W-:Y:S01]  /*2510*/  IMAD.SHL.U32 R4, R18.reuse, 0x20, RZ ;  /* 0x0000002012047824 */ /* 0x040fe200078e00ff */
[----:B------:R-:W-:Y:S01]  /*2520*/  SHF.L.U64.HI R6, R18, 0x5, R19 ;  /* 0x0000000512067819 */ /* 0x000fe20000010213 */
[----:B------:R-:W-:Y:S01]  /*2530*/  BSSY B1, `(.L_x_33) ;  /* 0x000000c000017945 */ /* 0x000fe20003800000 */
[----:B------:R-:W-:Y:S02]  /*2540*/  ISETP.GT.AND P0, PT, R5, 0x9, PT ;  /* 0x000000090500780c */ /* 0x000fe40003f04270 */
[----:B----4-:R-:W-:-:S02]  /*2550*/  IADD3 R156, P5, R4, R20, RZ ;  /* 0x00000014049c7210 */ /* 0x010fc40007fbe0ff */
[----:B------:R-:W-:-:S03]  /*2560*/  ISETP.GT.AND P1, PT, R164, RZ, P0 ;  /* 0x000000ffa400720c */ /* 0x000fc60000724270 */
[----:B------:R-:W-:Y:S01]  /*2570*/  IMAD.X R157, R6, 0x1, R21, P5 ;  /* 0x00000001069d7824 */ /* 0x000fe200028e0615 */
[----:B------:R-:W-:-:S04]  /*2580*/  IADD3 R158, P5, R154, UR10, RZ ;  /* 0x0000000a9a9e7c10 */ /* 0x000fc8000ffbe0ff */
[----:B--2---:R-:W-:Y:S01]  /*2590*/  IADD3.X R159, R155, UR11, RZ, P5, !PT ;  /* 0x0000000b9b9f7c10 */ /* 0x004fe2000affe4ff */
[----:B---3--:R-:W-:-:S04]  /*25a0*/  FMUL R19, R165, R10 ;  /* 0x0000000aa5137220 */ /* 0x008fc80000400000 */
[----:B------:R-:W-:-:S05]  /*25b0*/  FFMA R19, R28, R11, R19 ;  /* 0x0000000b1c137223 */ /* 0x000fca0000000013 */
[----:B------:R2:W-:Y:S01]  /*25c0*/  @P4 STG.E desc[UR16][R156.64], R19 ;  /* 0x000000139c004986 */ /* 0x0005e2000c101910 */
[----:B------:R-:W-:Y:S05]  /*25d0*/  @!P1 BRA `(.L_x_34) ;  /* 0x0000000000049947 */ /* 0x000fea0003800000 */
[----:B------:R3:W5:Y:S02]  /*25e0*/  LDG.E.LTC128B R165, desc[UR16][R158.64] ;  /* 0x000000109ea57981 */ /* 0x000764000c1e1920 */
.L_x_34:
[----:B------:R-:W-:Y:S05]  /*25f0*/  BSYNC B1 ;  /* 0x0000000000017941 */ /* 0x000fea0003800000 */
.L_x_33:
[----:B------:R-:W-:Y:S01]  /*2600*/  UIADD3 UR8, UP0, UR10, 0x20, URZ ;  /* 0x000000200a087890 */ /* 0x000fe2000ff1e03f */
[----:B------:R-:W-:Y:S01]  /*2610*/  ISETP.GT.AND P2, PT, R164, 0x8, P2 ;  /* 0x00000008a400780c */ /* 0x000fe20001744270 */
[----:B-----5:R-:W-:Y:S01]  /*2620*/  FMUL R18, R165, R10 ;  /* 0x0000000aa5127220 */ /* 0x020fe20000400000 */
[----:B------:R-:W-:Y:S01]  /*2630*/  IADD3 R26, P4, R4, R152, RZ ;  /* 0x00000098041a7210 */ /* 0x000fe20007f9e0ff */
[----:B------:R-:W-:Y:S02]  /*2640*/  UIADD3.X UR9, URZ, UR11, URZ, UP0, !UPT ;  /* 0x0000000b3f097290 */ /* 0x000fe400087fe43f */
[----:B------:R-:W-:Y:S01]  /*2650*/  IADD3 R22, P5, R22, UR8, RZ ;  /* 0x0000000816167c10 */ /* 0x000fe2000ffbe0ff */
[----:B------:R-:W-:Y:S01]  /*2660*/  FFMA R161, R29, R11, R18 ;  /* 0x0000000b1da17223 */ /* 0x000fe20000000012 */
[----:B------:R-:W-:Y:S02]  /*2670*/  IMAD.X R27, R6, 0x1, R153, P4 ;  /* 0x00000001061b7824 */ /* 0x000fe400020e0699 */
[----:B------:R-:W-:-:S03]  /*2680*/  IADD3.X R23, R23, UR9, RZ, P5, !PT ;  /* 0x0000000917177c10 */ /* 0x000fc6000affe4ff */
[----:B------:R4:W-:Y:S04]  /*2690*/  @P1 STG.E desc[UR16][R26.64], R161 ;  /* 0x000000a11a001986 */ /* 0x0009e8000c101910 */
[----:B------:R-:W3:Y:S01]  /*26a0*/  @P2 LDG.E.LTC128B R165, desc[UR16][R22.64] ;  /* 0x0000001016a52981 */ /* 0x000ee2000c1e1920 */
[----:B--2---:R-:W-:Y:S01]  /*26b0*/  IADD3 R19, P1, R4, 0x20, RZ ;  /* 0x0000002004137810 */ /* 0x004fe20007f3e0ff */
[----:B------:R-:W-:Y:S01]  /*26c0*/  BSSY B1, `(.L_x_35) ;  /* 0x000000c000017945 */ /* 0x000fe20003800000 */
[----:B------:R-:W-:Y:S02]  /*26d0*/  ISETP.GT.AND P4, PT, R164, 0x8, P0 ;  /* 0x00000008a400780c */ /* 0x000fe40000784270 */
[----:B0-----:R-:W-:Y:S01]  /*26e0*/  IADD3 R20, P5, R19, R20, RZ ;  /* 0x0000001413147210 */ /* 0x001fe20007fbe0ff */
[----:B------:R-:W-:Y:S01]  /*26f0*/  IMAD.X R18, RZ, RZ, R6, P1 ;  /* 0x000000ffff127224 */ /* 0x000fe200008e0606 */
[----:B------:R-:W-:-:S03]  /*2700*/  IADD3 R28, P0, R154, UR8, RZ ;  /* 0x000000089a1c7c10 */ /* 0x000fc6000ff1e0ff */
[----:B------:R-:W-:Y:S02]  /*2710*/  IMAD.X R21, R18, 0x1, R21, P5 ;  /* 0x0000000112157824 */ /* 0x000fe400028e0615 */
[----:B---3--:R-:W-:-:S04]  /*2720*/  FMUL R29, R165, R10 ;  /* 0x0000000aa51d7220 */ /* 0x008fc80000400000 */
[----:B------:R-:W-:Y:S01]  /*2730*/  FFMA R167, R30, R11, R29 ;  /* 0x0000000b1ea77223 */ /* 0x000fe2000000001d */
[----:B------:R-:W-:-:S04]  /*2740*/  IADD3.X R29, R155, UR9, RZ, P0, !PT ;  /* 0x000000099b1d7c10 */ /* 0x000fc800087fe4ff */
[----:B------:R4:W-:Y:S01]  /*2750*/  @P2 STG.E desc[UR16][R20.64], R167 ;  /* 0x000000a714002986 */ /* 0x0009e2000c101910 */
[----:B------:R-:W-:Y:S05]  /*2760*/  @!P4 BRA `(.L_x_36) ;  /* 0x000000000004c947 */ /* 0x000fea0003800000 */
[----:B------:R0:W5:Y:S02]  /*2770*/  LDG.E.LTC128B R165, desc[UR16][R28.64] ;  /* 0x000000101ca57981 */ /* 0x000164000c1e1920 */
.L_x_36:
[----:B------:R-:W-:Y:S05]  /*2780*/  BSYNC B1 ;  /* 0x0000000000017941 */ /* 0x000fea0003800000 */
.L_x_35:
[----:B------:R-:W-:Y:S01]  /*2790*/  IADD3 R22, P2, R19, R152, RZ ;  /* 0x0000009813167210 */ /* 0x000fe20007f5e0ff */
[----:B----45:R-:W-:Y:S01]  /*27a0*/  FMUL R20, R165, R10 ;  /* 0x0000000aa5147220 */ /* 0x030fe20000400000 */
[C---:B------:R-:W-:Y:S01]  /*27b0*/  ISETP.GT.AND P1, PT, R5.reuse, 0x10, PT ;  /* 0x000000100500780c */ /* 0x040fe20003f24270 */
[----:B------:R-:W-:Y:S01]  /*27c0*/  BSSY B1, `(.L_x_37) ;  /* 0x000000b000017945 */ /* 0x000fe20003800000 */
[----:B------:R-:W-:Y:S01]  /*27d0*/  ISETP.GT.AND P0, PT, R5, 0x11, PT ;  /* 0x000000110500780c */ /* 0x000fe20003f04270 */
[----:B------:R-:W-:Y:S01]  /*27e0*/  FFMA R31, R31, R11, R20 ;  /* 0x0000000b1f1f7223 */ /* 0x000fe20000000014 */
[----:B------:R-:W-:Y:S01]  /*27f0*/  IMAD.X R23, R18, 0x1, R153, P2 ;  /* 0x0000000112177824 */ /* 0x000fe200010e0699 */
[----:B------:R-:W-:Y:S02]  /*2800*/  ISETP.GT.AND P5, PT, R164, RZ, P1 ;  /* 0x000000ffa400720c */ /* 0x000fe40000fa4270 */
[----:B0-----:R-:W-:Y:S02]  /*2810*/  IADD3 R28, P2, R24, UR10, RZ ;  /* 0x0000000a181c7c10 */ /* 0x001fe4000ff5e0ff */
[----:B------:R0:W-:Y:S01]  /*2820*/  @P4 STG.E desc[UR16][R22.64], R31 ;  /* 0x0000001f16004986 */ /* 0x0001e2000c101910 */
[----:B------:R-:W-:-:S02]  /*2830*/  IADD3 R20, P6, R156, R4, RZ ;  /* 0x000000049c147210 */ /* 0x000fc40007fde0ff */
[----:B------:R-:W-:-:S06]  /*2840*/  IADD3.X R29, R25, UR11, RZ, P2, !PT ;  /* 0x0000000b191d7c10 */ /* 0x000fcc00097fe4ff */
[----:B------:R-:W-:Y:S05]  /*2850*/  @!P5 BRA `(.L_x_38) ;  /* 0x000000000004d947 */ /* 0x000fea0003800000 */
[----:B------:R2:W5:Y:S02]  /*2860*/  LDG.E.LTC128B R165, desc[UR16][R28.64] ;  /* 0x000000101ca57981 */ /* 0x000564000c1e1920 */
.L_x_38:
[----:B------:R-:W-:Y:S05]  /*2870*/  BSYNC B1 ;  /* 0x0000000000017941 */ /* 0x000fea0003800000 */
.L_x_37:
[----:B0----5:R-:W-:Y:S01]  /*2880*/  FMUL R23, R165, R10 ;  /* 0x0000000aa5177220 */ /* 0x021fe20000400000 */
[----:B------:R-:W-:Y:S01]  /*2890*/  IMAD.X R21, R157, 0x1, R6, P6 ;  /* 0x000000019d157824 */ /* 0x000fe200030e0606 */
[----:B------:R-:W-:Y:S01]  /*28a0*/  ISETP.GT.AND P2, PT, R164, RZ, P0 ;  /* 0x000000ffa400720c */ /* 0x000fe20000744270 */
[----:B------:R-:W-:Y:S01]  /*28b0*/  BSSY B1, `(.L_x_39) ;  /* 0x0000008000017945 */ /* 0x000fe20003800000 */
[----:B------:R-:W-:Y:S01]  /*28c0*/  FFMA R23, R32, R11, R23 ;  /* 0x0000000b20177223 */ /* 0x000fe20000000017 */
[----:B------:R-:W-:Y:S02]  /*28d0*/  IADD3 R30, P6, R158, UR10, RZ ;  /* 0x0000000a9e1e7c10 */ /* 0x000fe4000ffde0ff */
[----:B------:R-:W-:Y:S02]  /*28e0*/  IADD3 R22, P4, R26, R4, RZ ;  /* 0x000000041a167210 */ /* 0x000fe40007f9e0ff */
[----:B------:R0:W-:Y:S01]  /*28f0*/  @P5 STG.E desc[UR16][R20.64], R23 ;  /* 0x0000001714005986 */ /* 0x0001e2000c101910 */
[----:B------:R-:W-:-:S05]  /*2900*/  IADD3.X R31, R159, UR11, RZ, P6, !PT ;  /* 0x0000000b9f1f7c10 */ /* 0x000fca000b7fe4ff */
[----:B------:R-:W-:Y:S05]  /*2910*/  @!P2 BRA `(.L_x_40) ;  /* 0x000000000004a947 */ /* 0x000fea0003800000 */
[----:B------:R3:W5:Y:S02]  /*2920*/  LDG.E.LTC128B R165, desc[UR16][R30.64] ;  /* 0x000000101ea57981 */ /* 0x000764000c1e1920 */
.L_x_40:
[----:B------:R-:W-:Y:S05]  /*2930*/  BSYNC B1 ;  /* 0x0000000000017941 */ /* 0x000fea0003800000 */
.L_x_39:
[----:B-----5:R-:W-:Y:S01]  /*2940*/  FMUL R32, R165, R10 ;  /* 0x0000000aa5207220 */ /* 0x020fe20000400000 */
[----:B0-----:R-:W-:Y:S01]  /*2950*/  IMAD.X R23, R27, 0x1, R6, P4 ;  /* 0x000000011b177824 */ /* 0x001fe200020e0606 */
[----:B------:R-:W-:Y:S01]  /*2960*/  ISETP.GT.AND P1, PT, R164, 0x8, P1 ;  /* 0x00000008a400780c */ /* 0x000fe20000f24270 */
        /* <DEDUP_REMOVED lines=8> */
.L_x_42:
[----:B------:R-:W-:Y:S05]  /*29f0*/  BSYNC B1 ;  /* 0x0000000000017941 */ /* 0x000fea0003800000 */
.L_x_41:
[----:B----45:R-:W-:Y:S01]  /*2a00*/  FMUL R25, R165, R10 ;  /* 0x0000000aa5197220 */ /* 0x030fe20000400000 */
[----:B0-----:R-:W-:Y:S01]  /*2a10*/  IMAD.X R33, R18, 0x1, R157, P5 ;  /* 0x0000000112217824 */ /* 0x001fe200028e069d */
[----:B------:R-:W-:Y:S01]  /*2a20*/  ISETP.GT.AND P2, PT, R164, 0x8, P0 ;  /* 0x00000008a400780c */ /* 0x000fe20000744270 */
[----:B------:R-:W-:Y:S01]  /*2a30*/  BSSY B1, `(.L_x_43) ;  /* 0x0000007000017945 */ /* 0x000fe20003800000 */
[----:B------:R-:W-:Y:S01]  /*2a40*/  FFMA R153, R34, R11, R25 ;  /* 0x0000000b22997223 */ /* 0x000fe20000000019 */
[----:B------:R-:W-:-:S04]  /*2a50*/  IADD3 R24, P0, R158, UR8, RZ ;  /* 0x000000089e187c10 */ /* 0x000fc8000ff1e0ff */
[----:B------:R0:W-:Y:S01]  /*2a60*/  @P1 STG.E desc[UR16][R32.64], R153 ;  /* 0x0000009920001986 */ /* 0x0001e2000c101910 */
[----:B------:R-:W-:-:S05]  /*2a70*/  IADD3.X R25, R159, UR9, RZ, P0, !PT ;  /* 0x000000099f197c10 */ /* 0x000fca00087fe4ff */
[----:B------:R-:W-:Y:S05]  /*2a80*/  @!P2 BRA `(.L_x_44) ;  /* 0x000000000004a947 */ /* 0x000fea0003800000 */
[----:B------:R4:W5:Y:S02]  /*2a90*/  LDG.E.LTC128B R165, desc[UR16][R24.64] ;  /* 0x0000001018a57981 */ /* 0x000964000c1e1920 */
.L_x_44:
[----:B------:R-:W-:Y:S05]  /*2aa0*/  BSYNC B1 ;  /* 0x0000000000017941 */ /* 0x000fea0003800000 */
.L_x_43:
[----:B------:R-:W-:Y:S01]  /*2ab0*/  IADD3 R26, P5, R19, R26, RZ ;  /* 0x0000001a131a7210 */ /* 0x000fe20007fbe0ff */
[----:B----45:R-:W-:Y:S01]  /*2ac0*/  FMUL R24, R165, R10 ;  /* 0x0000000aa5187220 */ /* 0x030fe20000400000 */
[----:B------:R-:W-:Y:S01]  /*2ad0*/  ISETP.GT.AND P1, PT, R5, 0x18, PT ;  /* 0x000000180500780c */ /* 0x000fe20003f24270 */
[----:B------:R-:W-:Y:S01]  /*2ae0*/  BSSY B1, `(.L_x_45) ;  /* 0x000000b000017945 */ /* 0x000fe20003800000 */
[----:B0-----:R-:W-:Y:S01]  /*2af0*/  IADD3 R32, P6, R28, UR10, RZ ;  /* 0x0000000a1c207c10 */ /* 0x001fe2000ffde0ff */
[----:B------:R-:W-:Y:S01]  /*2b00*/  FFMA R35, R35, R11, R24 ;  /* 0x0000000b23237223 */ /* 0x000fe20000000018 */
[----:B------:R-:W-:Y:S01]  /*2b10*/  IMAD.X R27, R18, 0x1, R27, P5 ;  /* 0x00000001121b7824 */ /* 0x000fe200028e061b */
[----:B------:R-:W-:Y:S02]  /*2b20*/  ISETP.GT.AND P4, PT, R164, RZ, P1 ;  /* 0x000000ffa400720c */ /* 0x000fe40000f84270 */
[----:B------:R-:W-:Y:S02]  /*2b30*/  ISETP.GT.AND P0, PT, R5, 0x19, PT ;  /* 0x000000190500780c */ /* 0x000fe40003f04270 */
[----:B------:R0:W-:Y:S01]  /*2b40*/  @P2 STG.E desc[UR16][R26.64], R35 ;  /* 0x000000231a002986 */ /* 0x0001e2000c101910 */
[----:B------:R-:W-:-:S02]  /*2b50*/  IADD3 R24, P5, R20, R4, RZ ;  /* 0x0000000414187210 */ /* 0x000fc40007fbe0ff */
[----:B------:R-:W-:-:S06]  /*2b60*/  IADD3.X R33, R29, UR11, RZ, P6, !PT ;  /* 0x0000000b1d217c10 */ /* 0x000fcc000b7fe4ff */
[----:B------:R-:W-:Y:S05]  /*2b70*/  @!P4 BRA `(.L_x_46) ;  /* 0x000000000004c947 */ /* 0x000fea0003800000 */
[----:B------:R4:W5:Y:S02]  /*2b80*/  LDG.E.LTC128B R165, desc[UR16][R32.64] ;  /* 0x0000001020a57981 */ /* 0x000964000c1e1920 */
.L_x_46:
[----:B------:R-:W-:Y:S05]  /*2b90*/  BSYNC B1 ;  /* 0x0000000000017941 */ /* 0x000fea0003800000 */
.L_x_45:
        /* <DEDUP_REMOVED lines=11> */
.L_x_48:
[----:B------:R-:W-:Y:S05]  /*2c50*/  BSYNC B1 ;  /* 0x0000000000017941 */ /* 0x000fea0003800000 */
.L_x_47:
[----:B-----5:R-:W-:Y:S01]  /*2c60*/  FMUL R36, R165, R10 ;  /* 0x0000000aa5247220 */ /* 0x020fe20000400000 */
[----:B0-----:R-:W-:Y:S01]  /*2c70*/  IMAD.X R27, R23, 0x1, R6, P5 ;  /* 0x00000001171b7824 */ /* 0x001fe200028e0606 */
[----:B------:R-:W-:Y:S01]  /*2c80*/  ISETP.GT.AND P1, PT, R164, 0x8, P1 ;  /* 0x00000008a400780c */ /* 0x000fe20000f24270 */
[----:B------:R-:W-:Y:S01]  /*2c90*/  BSSY B1, `(.L_x_49) ;  /* 0x0000008000017945 */ /* 0x000fe20003800000 */
[----:B------:R-:W-:Y:S01]  /*2ca0*/  FFMA R37, R37, R11, R36 ;  /* 0x0000000b25257223 */ /* 0x000fe20000000024 */
[----:B--2---:R-:W-:Y:S02]  /*2cb0*/  IADD3 R28, P4, R28, UR8, RZ ;  /* 0x000000081c1c7c10 */ /* 0x004fe4000ff9e0ff */
[----:B------:R-:W-:Y:S02]  /*2cc0*/  IADD3 R36, P5, R20, R19, RZ ;  /* 0x0000001314247210 */ /* 0x000fe40007fbe0ff */
[----:B------:R0:W-:Y:S01]  /*2cd0*/  @P2 STG.E desc[UR16][R26.64], R37 ;  /* 0x000000251a002986 */ /* 0x0001e2000c101910 */
[----:B------:R-:W-:-:S05]  /*2ce0*/  IADD3.X R29, R29, UR9, RZ, P4, !PT ;  /* 0x000000091d1d7c10 */ /* 0x000fca000a7fe4ff */
[----:B------:R-:W-:Y:S05]  /*2cf0*/  @!P1 BRA `(.L_x_50) ;  /* 0x0000000000049947 */ /* 0x000fea0003800000 */
[----:B------:R2:W5:Y:S02]  /*2d00*/  LDG.E.LTC128B R165, desc[UR16][R28.64] ;  /* 0x000000101ca57981 */ /* 0x000564000c1e1920 */
.L_x_50:
[----:B------:R-:W-:Y:S05]  /*2d10*/  BSYNC B1 ;  /* 0x0000000000017941 */ /* 0x000fea0003800000 */
.L_x_49:
[----:B--2--5:R-:W-:Y:S01]  /*2d20*/  FMUL R29, R165, R10 ;  /* 0x0000000aa51d7220 */ /* 0x024fe20000400000 */
        /* <DEDUP_REMOVED lines=9> */
.L_x_52:
[----:B------:R-:W-:Y:S05]  /*2dc0*/  BSYNC B1 ;  /* 0x0000000000017941 */ /* 0x000fea0003800000 */
.L_x_51:
[----:B------:R-:W-:Y:S01]  /*2dd0*/  IADD3 R22, P5, R22, R19, RZ ;  /* 0x0000001316167210 */ /* 0x000fe20007fbe0ff */
[----:B--2--5:R-:W-:Y:S01]  /*2de0*/  FMUL R20, R165, R10 ;  /* 0x0000000aa5147220 */ /* 0x024fe20000400000 */
[----:B------:R-:W-:Y:S01]  /*2df0*/  ISETP.GT.AND P1, PT, R5, 0x20, PT ;  /* 0x000000200500780c */ /* 0x000fe20003f24270 */
[----:B------:R-:W-:Y:S01]  /*2e00*/  BSSY B1, `(.L_x_53) ;  /* 0x000000b000017945 */ /* 0x000fe20003800000 */
[----:B------:R-:W-:Y:S01]  /*2e10*/  IADD3 R28, P6, R32, UR10, RZ ;  /* 0x0000000a201c7c10 */ /* 0x000fe2000ffde0ff */
[----:B------:R-:W-:Y:S01]  /*2e20*/  FFMA R39, R39, R11, R20 ;  /* 0x0000000b27277223 */ /* 0x000fe20000000014 */
[----:B------:R-:W-:Y:S01]  /*2e30*/  IMAD.X R23, R23, 0x1, R18, P5 ;  /* 0x0000000117177824 */ /* 0x000fe200028e0612 */
[----:B------:R-:W-:Y:S02]  /*2e40*/  ISETP.GT.AND P4, PT, R164, RZ, P1 ;  /* 0x000000ffa400720c */ /* 0x000fe40000f84270 */
[----:B------:R-:W-:Y:S02]  /*2e50*/  ISETP.GT.AND P0, PT, R5, 0x21, PT ;  /* 0x000000210500780c */ /* 0x000fe40003f04270 */
[----:B------:R2:W-:Y:S01]  /*2e60*/  @P2 STG.E desc[UR16][R22.64], R39 ;  /* 0x0000002716002986 */ /* 0x0005e2000c101910 */
[----:B------:R-:W-:-:S02]  /*2e70*/  IADD3 R20, P5, R24, R4, RZ ;  /* 0x0000000418147210 */ /* 0x000fc40007fbe0ff */
[----:B0-----:R-:W-:-:S06]  /*2e80*/  IADD3.X R29, R33, UR11, RZ, P6, !PT ;  /* 0x0000000b211d7c10 */ /* 0x001fcc000b7fe4ff */
[----:B------:R-:W-:Y:S05]  /*2e90*/  @!P4 BRA `(.L_x_54) ;  /* 0x000000000004c947 */ /* 0x000fea0003800000 */
[----:B------:R0:W5:Y:S02]  /*2ea0*/  LDG.E.LTC128B R165, desc[UR16][R28.64] ;  /* 0x000000101ca57981 */ /* 0x000164000c1e1920 */
.L_x_54:
[----:B------:R-:W-:Y:S05]  /*2eb0*/  BSYNC B1 ;  /* 0x0000000000017941 */ /* 0x000fea0003800000 */
.L_x_53:
[----:B--2--5:R-:W-:Y:S01]  /*2ec0*/  FMUL R23, R165, R10 ;  /* 0x0000000aa5177220 */ /* 0x024fe20000400000 */
[----:B------:R-:W-:Y:S01]  /*2ed0*/  IMAD.X R21, R25, 0x1, R6, P5 ;  /* 0x0000000119157824 */ /* 0x000fe200028e0606 */
[----:B------:R-:W-:Y:S01]  /*2ee0*/  ISETP.GT.AND P2, PT, R164, RZ, P0 ;  /* 0x000000ffa400720c */ /* 0x000fe20000744270 */
[----:B------:R-:W-:Y:S01]  /*2ef0*/  BSSY B1, `(.L_x_55) ;  /* 0x0000008000017945 */ /* 0x000fe20003800000 */
[----:B------:R-:W-:Y:S01]  /*2f00*/  FFMA R23, R40, R11, R23 ;  /* 0x0000000b28177223 */ /* 0x000fe20000000017 */
[----:B---3--:R-:W-:Y:S02]  /*2f10*/  IADD3 R30, P6, R34, UR10, RZ ;  /* 0x0000000a221e7c10 */ /* 0x008fe4000ffde0ff */
[----:B------:R-:W-:Y:S02]  /*2f20*/  IADD3 R22, P5, R26, R4, RZ ;  /* 0x000000041a167210 */ /* 0x000fe40007fbe0ff */
[----:B------:R2:W-:Y:S01]  /*2f30*/  @P4 STG.E desc[UR16][R20.64], R23 ;  /* 0x0000001714004986 */ /* 0x0005e2000c101910 */
[----:B------:R-:W-:-:S05]  /*2f40*/  IADD3.X R31, R35, UR11, RZ, P6, !PT ;  /* 0x0000000b231f7c10 */ /* 0x000fca000b7fe4ff */
[----:B------:R-:W-:Y:S05]  /*2f50*/  @!P2 BRA `(.L_x_56) ;  /* 0x000000000004a947 */ /* 0x000fea0003800000 */
[----:B------:R3:W5:Y:S02]  /*2f60*/  LDG.E.LTC128B R165, desc[UR16][R30.64] ;  /* 0x000000101ea57981 */ /* 0x000764000c1e1920 */
.L_x_56:
[----:B------:R-:W-:Y:S05]  /*2f70*/  BSYNC B1 ;  /* 0x0000000000017941 */ /* 0x000fea0003800000 */
.L_x_55:
[----:B-----5:R-:W-:Y:S01]  /*2f80*/  FMUL R36, R165, R10 ;  /* 0x0000000aa5247220 */ /* 0x020fe20000400000 */
[----:B--2---:R-:W-:Y:S01]  /*2f90*/  IMAD.X R23, R27, 0x1, R6, P5 ;  /* 0x000000011b177824 */ /* 0x004fe200028e0606 */
[----:B------:R-:W-:Y:S01]  /*2fa0*/  ISETP.GT.AND P1, PT, R164, 0x8, P1 ;  /* 0x00000008a400780c */ /* 0x000fe20000f24270 */
[----:B------:R-:W-:Y:S01]  /*2fb0*/  BSSY B1, `(.L_x_57) ;  /* 0x0000008000017945 */ /* 0x000fe20003800000 */
[----:B------:R-:W-:Y:S01]  /*2fc0*/  FFMA R41, R41, R11, R36 ;  /* 0x0000000b29297223 */ /* 0x000fe20000000024 */
[----:B----4-:R-:W-:Y:S02]  /*2fd0*/  IADD3 R32, P4, R32, UR8, RZ ;  /* 0x0000000820207c10 */ /* 0x010fe4000ff9e0ff */
[----:B------:R-:W-:Y:S02]  /*2fe0*/  IADD3 R36, P5, R24, R19, RZ ;  /* 0x0000001318247210 */ /* 0x000fe40007fbe0ff */
[----:B------:R2:W-:Y:S01]  /*2ff0*/  @P2 STG.E desc[UR16][R22.64], R41 ;  /* 0x0000002916002986 */ /* 0x0005e2000c101910 */
[----:B------:R-:W-:-:S05]  /*3000*/  IADD3.X R33, R33, UR9, RZ, P4, !PT ;  /* 0x0000000921217c10 */ /* 0x000fca000a7fe4ff */
[----:B------:R-:W-:Y:S05]  /*3010*/  @!P1 BRA `(.L_x_58) ;  /* 0x0000000000049947 */ /* 0x000fea0003800000 */
[----:B------:R4:W5:Y:S02]  /*3020*/  LDG.E.LTC128B R165, desc[UR16][R32.64] ;  /* 0x0000001020a57981 */ /* 0x000964000c1e1920 */
.L_x_58:
[----:B------:R-:W-:Y:S05]  /*3030*/  BSYNC B1 ;  /* 0x0000000000017941 */ /* 0x000fea0003800000 */
.L_x_57:
[----:B----45:R-:W-:Y:S01]  /*3040*/  FMUL R33, R165, R10 ;  /* 0x0000000aa5217220 */ /* 0x030fe20000400000 */
[----:B------:R-:W-:Y:S01]  /*3050*/  IMAD.X R37, R25, 0x1, R18, P5 ;  /* 0x0000000119257824 */ /* 0x000fe200028e0612 */
        /* <DEDUP_REMOVED lines=8> */
.L_x_60:
[----:B------:R-:W-:Y:S05]  /*30e0*/  BSYNC B1 ;  /* 0x0000000000017941 */ /* 0x000fea0003800000 */
.L_x_59:
[----:B------:R-:W-:Y:S01]  /*30f0*/  IADD3 R26, P5, R26, R19, RZ ;  /* 0x000000131a1a7210 */ /* 0x000fe20007fbe0ff */
[----:B0----5:R-:W-:Y:S01]  /*3100*/  FMUL R24, R165, R10 ;  /* 0x0000000aa5187220 */ /* 0x021fe20000400000 */
        /* <DEDUP_REMOVED lines=9> */
[----:B----4-:R-:W-:-:S06]  /*31a0*/  IADD3.X R33, R29, UR11, RZ, P6, !PT ;  /* 0x0000000b1d217c10 */ /* 0x010fcc000b7fe4ff */
[----:B------:R-:W-:Y:S05]  /*31b0*/  @!P4 BRA `(.L_x_62) ;  /* 0x000000000004c947 */ /* 0x000fea0003800000 */
[----:B------:R4:W5:Y:S02]  /*31c0*/  LDG.E.LTC128B R165, desc[UR16][R32.64] ;  /* 0x0000001020a57981 */ /* 0x000964000c1e1920 */
.L_x_62:
[----:B------:R-:W-:Y:S05]  /*31d0*/  BSYNC B1 ;  /* 0x0000000000017941 */ /* 0x000fea0003800000 */
.L_x_61:
        /* <DEDUP_REMOVED lines=11> */
.L_x_64:
[----:B------:R-:W-:Y:S05]  /*3290*/  BSYNC B1 ;  /* 0x0000000000017941 */ /* 0x000fea0003800000 */
.L_x_63:
        /* <DEDUP_REMOVED lines=11> */
.L_x_66:
[----:B------:R-:W-:Y:S05]  /*3350*/  BSYNC B1 ;  /* 0x0000000000017941 */ /* 0x000fea0003800000 */
.L_x_65:
[----:B0----5:R-:W-:Y:S01]  /*3360*/  FMUL R29, R165, R10 ;  /* 0x0000000aa51d7220 */ /* 0x021fe20000400000 */
        /* <DEDUP_REMOVED lines=9> */
.L_x_68:
[----:B------:R-:W-:Y:S05]  /*3400*/  BSYNC B1 ;  /* 0x0000000000017941 */ /* 0x000fea0003800000 */
.L_x_67:
[----:B0-----:R-:W-:Y:S01]  /*3410*/  IADD3 R20, P5, R22, R19, RZ ;  /* 0x0000001316147210 */ /* 0x001fe20007fbe0ff */
[----:B-----5:R-:W-:Y:S01]  /*3420*/  FMUL R28, R165, R10 ;  /* 0x0000000aa51c7220 */ /* 0x020fe20000400000 */
[----:B------:R-:W-:Y:S01]  /*3430*/  ISETP.GT.AND P1, PT, R5, 0x30, PT ;  /* 0x000000300500780c */ /* 0x000fe20003f24270 */
[----:B------:R-:W-:Y:S01]  /*3440*/  BSSY B1, `(.L_x_69) ;  /* 0x000000b000017945 */ /* 0x000fe20003800000 */
[----:B--2---:R-:W-:Y:S01]  /*3450*/  IADD3 R22, P6, R32, UR10, RZ ;  /* 0x0000000a20167c10 */ /* 0x004fe2000ffde0ff */
        /* <DEDUP_REMOVED lines=9> */
.L_x_70:
[----:B------:R-:W-:Y:S05]  /*34f0*/  BSYNC B1 ;  /* 0x0000000000017941 */ /* 0x000fea0003800000 */
.L_x_69:
[----:B0----5:R-:W-:Y:S01]  /*3500*/  FMUL R21, R165, R10 ;  /* 0x0000000aa5157220 */ /* 0x021fe20000400000 */
[----:B------:R-:W-:Y:S01]  /*3510*/  IMAD.X R29, R25, 0x1, R6, P5 ;  /* 0x00000001191d7824 */ /* 0x000fe200028e0606 */
[----:B------:R-:W-:Y:S01]  /*3520*/  ISETP.GT.AND P2, PT, R164, RZ, P0 ;  /* 0x000000ffa400720c */ /* 0x000fe20000744270 */
[----:B------:R-:W-:Y:S01]  /*3530*/  BSSY B1, `(.L_x_71) ;  /* 0x0000008000017945 */ /* 0x000fe20003800000 */
[----:B---3--:R-:W-:Y:S01]  /*3540*/  FFMA R31, R48, R11, R21 ;  /* 0x0000000b301f7223 */ /* 0x008fe20000000015 */
[----:B------:R-:W-:Y:S02]  /*3550*/  IADD3 R20, P6, R34, UR10, RZ ;  /* 0x0000000a22147c10 */ /* 0x000fe4000ffde0ff */
[----:B------:R-:W-:Y:S02]  /*3560*/  IADD3 R30, P5, R26, R4, RZ ;  /* 0x000000041a1e7210 */ /* 0x000fe40007fbe0ff */
[----:B------:R0:W-:Y:S01]  /*3570*/  @P4 STG.E desc[UR16][R28.64], R31 ;  /* 0x0000001f1c004986 */ /* 0x0001e2000c101910 */
[----:B------:R-:W-:-:S05]  /*3580*/  IADD3.X R21, R35, UR11, RZ, P6, !PT ;  /* 0x0000000b23157c10 */ /* 0x000fca000b7fe4ff */
[----:B------:R-:W-:Y:S05]  /*3590*/  @!P2 BRA `(.L_x_72) ;  /* 0x000000000004a947 */ /* 0x000fea0003800000 */
[----:B------:R3:W5:Y:S02]  /*35a0*/  LDG.E.LTC128B R165, desc[UR16][R20.64] ;  /* 0x0000001014a57981 */ /* 0x000764000c1e1920 */
.L_x_72:
[----:B------:R-:W-:Y:S05]  /*35b0*/  BSYNC B1 ;  /* 0x0000000000017941 */ /* 0x000fea0003800000 */
.L_x_71:
[----:B-----5:R-:W-:Y:S01]  /*35c0*/  FMUL R36, R165, R10 ;  /* 0x0000000aa5247220 */ /* 0x020fe20000400000 */
[----:B0-----:R-:W-:Y:S01]  /*35d0*/  IMAD.X R31, R27, 0x1, R6, P5 ;  /* 0x000000011b1f7824 */ /* 0x001fe200028e0606 */
        /* <DEDUP_REMOVED lines=9> */
.L_x_74:
[----:B------:R-:W-:Y:S05]  /*3670*/  BSYNC B1 ;  /* 0x0000000000017941 */ /* 0x000fea0003800000 */
.L_x_73:
        /* <DEDUP_REMOVED lines=10> */
.L_x_76:
[----:B------:R-:W-:Y:S05]  /*3720*/  BSYNC B1 ;  /* 0x0000000000017941 */ /* 0x000fea0003800000 */
.L_x_75:
[----:B0-----:R-:W-:Y:S01]  /*3730*/  IADD3 R24, P5, R26, R19, RZ ;  /* 0x000000131a187210 */ /* 0x001fe20007fbe0ff */
[----:B-----5:R-:W-:Y:S01]  /*3740*/  FMUL R32, R165, R10 ;  /* 0x0000000aa5207220 */ /* 0x020fe20000400000 */
        /* <DEDUP_REMOVED lines=12> */
.L_x_78:
[----:B------:R-:W-:Y:S05]  /*3810*/  BSYNC B1 ;  /* 0x0000000000017941 */ /* 0x000fea0003800000 */
.L_x_77:
[----:B0----5:R-:W-:Y:S01]  /*3820*/  FMUL R25, R165, R10 ;  /* 0x0000000aa5197220 */ /* 0x021fe20000400000 */
[----:B----4-:R-:W-:Y:S01]  /*3830*/  IMAD.X R33, R29, 0x1, R6, P5 ;  /* 0x000000011d217824 */ /* 0x010fe200028e0606 */
        /* <DEDUP_REMOVED lines=9> */
.L_x_80:
[----:B------:R-:W-:Y:S05]  /*38d0*/  BSYNC B1 ;  /* 0x0000000000017941 */ /* 0x000fea0003800000 */
.L_x_79:
        /* <DEDUP_REMOVED lines=11> */
.L_x_82:
[----:B------:R-:W-:Y:S05]  /*3990*/  BSYNC B1 ;  /* 0x0000000000017941 */ /* 0x000fea0003800000 */
.L_x_81:
[----:B--2--5:R-:W-:Y:S01]  /*39a0*/  FMUL R23, R165, R10 ;  /* 0x0000000aa5177220 */ /* 0x024fe20000400000 */
[----:B------:R-:W-:Y:S01]  /*39b0*/  IMAD.X R37, R29, 0x1, R18, P5 ;  /* 0x000000011d257824 */ /* 0x000fe200028e0612 */
[----:B------:R-:W-:Y:S01]  /*39c0*/  ISETP.GT.AND P2, PT, R164, 0x8, P0 ;  /* 0x00000008a400780c */ /* 0x000fe20000744270 */
[----:B------:R-:W-:Y:S01]  /*39d0*/  BSSY B1, `(.L_x_83) ;  /* 0x0000007000017945 */ /* 0x000fe20003800000 */
[----:B------:R-:W-:Y:S01]  /*39e0*/  FFMA R23, R54, R11, R23 ;  /* 0x0000000b36177223 */ /* 0x000fe20000000017 */
[----:B---3--:R-:W-:-:S04]  /*39f0*/  IADD3 R20, P0, R20, UR8, RZ ;  /* 0x0000000814147c10 */ /* 0x008fc8000ff1e0ff */
[----:B------:R2:W-:Y:S01]  /*3a00*/  @P1 STG.E desc[UR16][R36.64], R23 ;  /* 0x0000001724001986 */ /* 0x0005e2000c101910 */
[----:B------:R-:W-:-:S05]  /*3a10*/  IADD3.X R21, R21, UR9, RZ, P0, !PT ;  /* 0x0000000915157c10 */ /* 0x000fca00087fe4ff */
[----:B------:R-:W-:Y:S05]  /*3a20*/  @!P2 BRA `(.L_x_84) ;  /* 0x000000000004a947 */ /* 0x000fea0003800000 */
[----:B------:R3:W5:Y:S02]  /*3a30*/  LDG.E.LTC128B R165, desc[UR16][R20.64] ;  /* 0x0000001014a57981 */ /* 0x000764000c1e1920 */
.L_x_84:
[----:B------:R-:W-:Y:S05]  /*3a40*/  BSYNC B1 ;  /* 0x0000000000017941 */ /* 0x000fea0003800000 */
.L_x_83:
[----:B---3--:R-:W-:Y:S01]  /*3a50*/  IADD3 R20, P5, R30, R19, RZ ;  /* 0x000000131e147210 */ /* 0x008fe20007fbe0ff */
[----:B-----5:R-:W-:Y:S01]  /*3a60*/  FMUL R22, R165, R10 ;  /* 0x0000000aa5167220 */ /* 0x020fe20000400000 */
[C---:B------:R-:W-:Y:S01]  /*3a70*/  ISETP.GT.AND P1, PT, R5.reuse, 0x40, PT ;  /* 0x000000400500780c */ /* 0x040fe20003f24270 */
[----:B------:R-:W-:Y:S01]  /*3a80*/  BSSY B1, `(.L_x_85) ;  /* 0x000000b000017945 */ /* 0x000fe20003800000 */
[----:B------:R-:W-:Y:S01]  /*3a90*/  ISETP.GT.AND P0, PT, R5, 0x41, PT ;  /* 0x000000410500780c */ /* 0x000fe20003f04270 */
[----:B------:R-:W-:Y:S01]  /*3aa0*/  FFMA R55, R55, R11, R22 ;  /* 0x0000000b37377223 */ /* 0x000fe20000000016 */
[----:B------:R-:W-:Y:S01]  /*3ab0*/  IMAD.X R21, R31, 0x1, R18, P5 ;  /* 0x000000011f157824 */ /* 0x000fe200028e0612 */
[----:B------:R-:W-:Y:S02]  /*3ac0*/  ISETP.GT.AND P4, PT, R164, RZ, P1 ;  /* 0x000000ffa400720c */ /* 0x000fe40000f84270 */
[----:B------:R-:W-:Y:S02]  /*3ad0*/  IADD3 R22, P6, R26, UR10, RZ ;  /* 0x0000000a1a167c10 */ /* 0x000fe4000ffde0ff */
[----:B------:R3:W-:Y:S01]  /*3ae0*/  @P2 STG.E desc[UR16][R20.64], R55 ;  /* 0x0000003714002986 */ /* 0x0007e2000c101910 */
[----:B------:R-:W-:-:S02]  /*3af0*/  IADD3 R28, P5, R32, R4, RZ ;  /* 0x00000004201c7210 */ /* 0x000fc40007fbe0ff */
[----:B--2---:R-:W-:-:S06]  /*3b00*/  IADD3.X R23, R27, UR11, RZ, P6, !PT ;  /* 0x0000000b1b177c10 */ /* 0x004fcc000b7fe4ff */
[----:B------:R-:W-:Y:S05]  /*3b10*/  @!P4 BRA `(.L_x_86) ;  /* 0x000000000004c947 */ /* 0x000fea0003800000 */
[----:B------:R2:W5:Y:S02]  /*3b20*/  LDG.E.LTC128B R165, desc[UR16][R22.64] ;  /* 0x0000001016a57981 */ /* 0x000564000c1e1920 */
.L_x_86:
[----:B------:R-:W-:Y:S05]  /*3b30*/  BSYNC B1 ;  /* 0x0000000000017941 */ /* 0x000fea0003800000 */
.L_x_85:
[----:B---3-5:R-:W-:Y:S01]  /*3b40*/  FMUL R21, R165, R10 ;  /* 0x0000000aa5157220 */ /* 0x028fe20000400000 */
        /* <DEDUP_REMOVED lines=10> */
.L_x_88:
[----:B------:R-:W-:Y:S05]  /*3bf0*/  BSYNC B1 ;  /* 0x0000000000017941 */ /* 0x000fea0003800000 */
.L_x_87:
[----:B-----5:R-:W-:Y:S01]  /*3c00*/  FMUL R36, R165, R10 ;  /* 0x0000000aa5247220 */ /* 0x020fe20000400000 */
[----:B---3--:R-:W-:Y:S01]  /*3c10*/  IMAD.X R31, R35, 0x1, R6, P5 ;  /* 0x00000001231f7824 */ /* 0x008fe200028e0606 */
        /* <DEDUP_REMOVED lines=9> */
.L_x_90:
[----:B------:R-:W-:Y:S05]  /*3cb0*/  BSYNC B1 ;  /* 0x0000000000017941 */ /* 0x000fea0003800000 */
.L_x_89:
[----:B0----5:R-:W-:Y:S01]  /*3cc0*/  FMUL R27, R165, R10 ;  /* 0x0000000aa51b7220 */ /* 0x021fe20000400000 */
[----:B------:R-:W-:Y:S01]  /*3cd0*/  IMAD.X R37, R33, 0x1, R18, P5 ;  /* 0x0000000121257824 */ /* 0x000fe200028e0612 */
[----:B------:R-:W-:Y:S01]  /*3ce0*/  ISETP.GT.AND P2, PT, R164, 0x8, P0 ;  /* 0x00000008a400780c */ /* 0x000fe20000744270 */
[----:B------:R-:W-:Y:S01]  /*3cf0*/  BSSY B1, `(.L_x_91) ;  /* 0x0000007000017945 */ /* 0x000fe20003800000 */
[----:B------:R-:W-:Y:S01]  /*3d00*/  FFMA R27, R58, R11, R27 ;  /* 0x0000000b3a1b7223 */ /* 0x000fe2000000001b */
[----:B----4-:R-:W-:-:S04]  /*3d10*/  IADD3 R24, P0, R24, UR8, RZ ;  /* 0x0000000818187c10 */ /* 0x010fc8000ff1e0ff */
[----:B------:R0:W-:Y:S01]  /*3d20*/  @P1 STG.E desc[UR16][R36.64], R27 ;  /* 0x0000001b24001986 */ /* 0x0001e2000c101910 */
[----:B------:R-:W-:-:S05]  /*3d30*/  IADD3.X R25, R25, UR9, RZ, P0, !PT ;  /* 0x0000000919197c10 */ /* 0x000fca00087fe4ff */
[----:B------:R-:W-:Y:S05]  /*3d40*/  @!P2 BRA `(.L_x_92) ;  /* 0x000000000004a947 */ /* 0x000fea0003800000 */
[----:B------:R4:W5:Y:S02]  /*3d50*/  LDG.E.LTC128B R165, desc[UR16][R24.64] ;  /* 0x0000001018a57981 */ /* 0x000964000c1e1920 */
.L_x_92:
[----:B------:R-:W-:Y:S05]  /*3d60*/  BSYNC B1 ;  /* 0x0000000000017941 */ /* 0x000fea0003800000 */
.L_x_91:
[----:B----4-:R-:W-:Y:S01]  /*3d70*/  IADD3 R24, P5, R34, R19, RZ ;  /* 0x0000001322187210 */ /* 0x010fe20007fbe0ff */
        /* <DEDUP_REMOVED lines=10> */
[----:B0-----:R-:W-:-:S06]  /*3e20*/  IADD3.X R27, R23, UR11, RZ, P6, !PT ;  /* 0x0000000b171b7c10 */ /* 0x001fcc000b7fe4ff */
[----:B------:R-:W-:Y:S05]  /*3e30*/  @!P4 BRA `(.L_x_94) ;  /* 0x000000000004c947 */ /* 0x000fea0003800000 */
[----:B------:R0:W5:Y:S02]  /*3e40*/  LDG.E.LTC128B R165, desc[UR16][R26.64] ;  /* 0x000000101aa57981 */ /* 0x000164000c1e1920 */
.L_x_94:
[----:B------:R-:W-:Y:S05]  /*3e50*/  BSYNC B1 ;  /* 0x0000000000017941 */ /* 0x000fea0003800000 */
.L_x_93:
[----:B----45:R-:W-:Y:S01]  /*3e60*/  FMUL R25, R165, R10 ;  /* 0x0000000aa5197220 */ /* 0x030fe20000400000 */
        /* <DEDUP_REMOVED lines=10> */
.L_x_96:
[----:B------:R-:W-:Y:S05]  /*3f10*/  BSYNC B1 ;  /* 0x0000000000017941 */ /* 0x000fea0003800000 */
.L_x_95:
[----:B-----5:R-:W-:Y:S01]  /*3f20*/  FMUL R36, R165, R10 ;  /* 0x0000000aa5247220 */ /* 0x020fe20000400000 */
[----:B----4-:R-:W-:Y:S01]  /*3f30*/  IMAD.X R35, R31, 0x1, R6, P5 ;  /* 0x000000011f237824 */ /* 0x010fe200028e0606 */
        /* <DEDUP_REMOVED lines=9> */
.L_x_98:
[----:B------:R-:W-:Y:S05]  /*3fd0*/  BSYNC B1 ;  /* 0x0000000000017941 */ /* 0x000fea0003800000 */
.L_x_97:
        /* <DEDUP_REMOVED lines=10> */
.L_x_100:
[----:B------:R-:W-:Y:S05]  /*4080*/  BSYNC B1 ;  /* 0x0000000000017941 */ /* 0x000fea0003800000 */
.L_x_99:
[----:B0-----:R-:W-:Y:S01]  /*4090*/  IADD3 R20, P5, R30, R19, RZ ;  /* 0x000000131e147210 */ /* 0x001fe20007fbe0ff */
        /* <DEDUP_REMOVED lines=10> */
[----:B----4-:R-:W-:-:S06]  /*4140*/  IADD3.X R23, R27, UR11, RZ, P6, !PT ;  /* 0x0000000b1b177c10 */ /* 0x010fcc000b7fe4ff */
[----:B------:R-:W-:Y:S05]  /*4150*/  @!P4 BRA `(.L_x_102) ;  /* 0x000000000004c947 */ /* 0x000fea0003800000 */
[----:B------:R4:W5:Y:S02]  /*4160*/  LDG.E.LTC128B R165, desc[UR16][R22.64] ;  /* 0x0000001016a57981 */ /* 0x000964000c1e1920 */
.L_x_102:
[----:B------:R-:W-:Y:S05]  /*4170*/  BSYNC B1 ;  /* 0x0000000000017941 */ /* 0x000fea0003800000 */
.L_x_101:
        /* <DEDUP_REMOVED lines=11> */
.L_x_104:
[----:B------:R-:W-:Y:S05]  /*4230*/  BSYNC B1 ;  /* 0x0000000000017941 */ /* 0x000fea0003800000 */
.L_x_103:
        /* <DEDUP_REMOVED lines=11> */
.L_x_106:
[----:B------:R-:W-:Y:S05]  /*42f0*/  BSYNC B1 ;  /* 0x0000000000017941 */ /* 0x000fea0003800000 */
.L_x_105:
        /* <DEDUP_REMOVED lines=10> */
.L_x_108:
[----:B------:R-:W-:Y:S05]  /*43a0*/  BSYNC B1 ;  /* 0x0000000000017941 */ /* 0x000fea0003800000 */
.L_x_107:
        /* <DEDUP_REMOVED lines=11> */
[----:B------:R-:W-:-:S06]  /*4460*/  IADD3.X R27, R23, UR11, RZ, P6, !PT ;  /* 0x0000000b171b7c10 */ /* 0x000fcc000b7fe4ff */
[----:B------:R-:W-:Y:S05]  /*4470*/  @!P4 BRA `(.L_x_110) ;  /* 0x000000000004c947 */ /* 0x000fea0003800000 */
[----:B------:R0:W5:Y:S02]  /*4480*/  LDG.E.LTC128B R165, desc[UR16][R26.64] ;  /* 0x000000101aa57981 */ /* 0x000164000c1e1920 */
.L_x_110:
[----:B------:R-:W-:Y:S05]  /*4490*/  BSYNC B1 ;  /* 0x0000000000017941 */ /* 0x000fea0003800000 */
.L_x_109:
[----:B0----5:R-:W-:Y:S01]  /*44a0*/  FMUL R25, R165, R10 ;  /* 0x0000000aa5197220 */ /* 0x021fe20000400000 */
[----:B------:R-:W-:Y:S01]  /*44b0*/  IMAD.X R33, R29, 0x1, R6, P5 ;  /* 0x000000011d217824 */ /* 0x000fe200028e0606 */
[----:B------:R-:W-:Y:S01]  /*44c0*/  ISETP.GT.AND P2, PT, R164, RZ, P0 ;  /* 0x000000ffa400720c */ /* 0x000fe20000744270 */
[----:B------:R-:W-:Y:S01]  /*44d0*/  BSSY B1, `(.L_x_111) ;  /* 0x0000008000017945 */ /* 0x000fe20003800000 */
[----:B--2---:R-:W-:Y:S01]  /*44e0*/  FFMA R35, R68, R11, R25 ;  /* 0x0000000b44237223 */ /* 0x004fe20000000019 */
[----:B------:R-:W-:Y:S02]  /*44f0*/  IADD3 R24, P6, R20, UR10, RZ ;  /* 0x0000000a14187c10 */ /* 0x000fe4000ffde0ff */
[----:B------:R-:W-:Y:S02]  /*4500*/  IADD3 R34, P5, R30, R4, RZ ;  /* 0x000000041e227210 */ /* 0x000fe40007fbe0ff */
[----:B------:R0:W-:Y:S01]  /*4510*/  @P4 STG.E desc[UR16][R32.64], R35 ;  /* 0x0000002320004986 */ /* 0x0001e2000c101910 */
[----:B------:R-:W-:-:S05]  /*4520*/  IADD3.X R25, R21, UR11, RZ, P6, !PT ;  /* 0x0000000b15197c10 */ /* 0x000fca000b7fe4ff */
[----:B------:R-:W-:Y:S05]  /*4530*/  @!P2 BRA `(.L_x_112) ;  /* 0x000000000004a947 */ /* 0x000fea0003800000 */
[----:B------:R2:W5:Y:S02]  /*4540*/  LDG.E.LTC128B R165, desc[UR16][R24.64] ;  /* 0x0000001018a57981 */ /* 0x000564000c1e1920 */
.L_x_112:
[----:B------:R-:W-:Y:S05]  /*4550*/  BSYNC B1 ;  /* 0x0000000000017941 */ /* 0x000fea0003800000 */
.L_x_111:
        /* <DEDUP_REMOVED lines=11> */
.L_x_114:
[----:B------:R-:W-:Y:S05]  /*4610*/  BSYNC B1 ;  /* 0x0000000000017941 */ /* 0x000fea0003800000 */
.L_x_113:
[----:B----45:R-:W-:Y:S01]  /*4620*/  FMUL R23, R165, R10 ;  /* 0x0000000aa5177220 */ /* 0x030fe20000400000 */
        /* <DEDUP_REMOVED lines=9> */
.L_x_116:
[----:B------:R-:W-:Y:S05]  /*46c0*/  BSYNC B1 ;  /* 0x0000000000017941 */ /* 0x000fea0003800000 */
.L_x_115:
        /* <DEDUP_REMOVED lines=11> */
[----:B---3--:R-:W-:-:S06]  /*4780*/  IADD3.X R23, R27, UR11, RZ, P6, !PT ;  /* 0x0000000b1b177c10 */ /* 0x008fcc000b7fe4ff */
[----:B------:R-:W-:Y:S05]  /*4790*/  @!P4 BRA `(.L_x_118) ;  /* 0x000000000004c947 */ /* 0x000fea0003800000 */
[----:B------:R3:W5:Y:S02]  /*47a0*/  LDG.E.LTC128B R165, desc[UR16][R22.64] ;  /* 0x0000001016a57981 */ /* 0x000764000c1e1920 */
.L_x_118:
[----:B------:R-:W-:Y:S05]  /*47b0*/  BSYNC B1 ;  /* 0x0000000000017941 */ /* 0x000fea0003800000 */
.L_x_117:
        /* <DEDUP_REMOVED lines=11> */
.L_x_120:
[----:B------:R-:W-:Y:S05]  /*4870*/  BSYNC B1 ;  /* 0x0000000000017941 */ /* 0x000fea0003800000 */
.L_x_119:
[----:B-----5:R-:W-:Y:S01]  /*4880*/  FMUL R36, R165, R10 ;  /* 0x0000000aa5247220 */ /* 0x020fe20000400000 */
[----:B----4-:R-:W-:Y:S01]  /*4890*/  IMAD.X R31, R35, 0x1, R6, P5 ;  /* 0x00000001231f7824 */ /* 0x010fe200028e0606 */
        /* <DEDUP_REMOVED lines=9> */
.L_x_122:
[----:B------:R-:W-:Y:S05]  /*4930*/  BSYNC B1 ;  /* 0x0000000000017941 */ /* 0x000fea0003800000 */
.L_x_121:
[----:B0----5:R-:W-:Y:S01]  /*4940*/  FMUL R27, R165, R10 ;  /* 0x0000000aa51b7220 */ /* 0x021fe20000400000 */
[----:B------:R-:W-:Y:S01]  /*4950*/  IMAD.X R37, R33, 0x1, R18, P5 ;  /* 0x0000000121257824 */ /* 0x000fe200028e0612 */
[----:B------:R-:W-:Y:S01]  /*4960*/  ISETP.GT.AND P2, PT, R164, 0x8, P0 ;  /* 0x00000008a400780c */ /* 0x000fe20000744270 */
[----:B------:R-:W-:Y:S01]  /*4970*/  BSSY B1, `(.L_x_123) ;  /* 0x0000007000017945 */ /* 0x000fe20003800000 */
[----:B------:R-:W-:Y:S01]  /*4980*/  FFMA R27, R74, R11, R27 ;  /* 0x0000000b4a1b7223 */ /* 0x000fe2000000001b */
[----:B--2---:R-:W-:-:S04]  /*4990*/  IADD3 R24, P0, R24, UR8, RZ ;  /* 0x0000000818187c10 */ /* 0x004fc8000ff1e0ff */
[----:B------:R0:W-:Y:S01]  /*49a0*/  @P1 STG.E desc[UR16][R36.64], R27 ;  /* 0x0000001b24001986 */ /* 0x0001e2000c101910 */
[----:B------:R-:W-:-:S05]  /*49b0*/  IADD3.X R25, R25, UR9, RZ, P0, !PT ;  /* 0x0000000919197c10 */ /* 0x000fca00087fe4ff */
[----:B------:R-:W-:Y:S05]  /*49c0*/  @!P2 BRA `(.L_x_124) ;  /* 0x000000000004a947 */ /* 0x000fea0003800000 */
[----:B------:R2:W5:Y:S02]  /*49d0*/  LDG.E.LTC128B R165, desc[UR16][R24.64] ;  /* 0x0000001018a57981 */ /* 0x000564000c1e1920 */
.L_x_124:
[----:B------:R-:W-:Y:S05]  /*49e0*/  BSYNC B1 ;  /* 0x0000000000017941 */ /* 0x000fea0003800000 */
.L_x_123:
[----:B--2---:R-:W-:Y:S01]  /*49f0*/  IADD3 R24, P5, R34, R19, RZ ;  /* 0x0000001322187210 */ /* 0x004fe20007fbe0ff */
        /* <DEDUP_REMOVED lines=13> */
.L_x_126:
[----:B------:R-:W-:Y:S05]  /*4ad0*/  BSYNC B1 ;  /* 0x0000000000017941 */ /* 0x000fea0003800000 */
.L_x_125:
[----:B--2--5:R-:W-:Y:S01]  /*4ae0*/  FMUL R25, R165, R10 ;  /* 0x0000000aa5197220 */ /* 0x024fe20000400000 */
        /* <DEDUP_REMOVED lines=10> */
.L_x_128:
[----:B------:R-:W-:Y:S05]  /*4b90*/  BSYNC B1 ;  /* 0x0000000000017941 */ /* 0x000fea0003800000 */
.L_x_127:
[----:B-----5:R-:W-:Y:S01]  /*4ba0*/  FMUL R36, R165, R10 ;  /* 0x0000000aa5247220 */ /* 0x020fe20000400000 */
[----:B--2---:R-:W-:Y:S01]  /*4bb0*/  IMAD.X R35, R31, 0x1, R6, P5 ;  /* 0x000000011f237824 */ /* 0x004fe200028e0606 */
[----:B------:R-:W-:Y:S01]  /*4bc0*/  ISETP.GT.AND P1, PT, R164, 0x8, P1 ;  /* 0x00000008a400780c */ /* 0x000fe20000f24270 */
        /* <DEDUP_REMOVED lines=8> */
.L_x_130:
[----:B------:R-:W-:Y:S05]  /*4c50*/  BSYNC B1 ;  /* 0x0000000000017941 */ /* 0x000fea0003800000 */
.L_x_129:
[----:B---3-5:R-:W-:Y:S01]  /*4c60*/  FMUL R23, R165, R10 ;  /* 0x0000000aa5177220 */ /* 0x028fe20000400000 */
        /* <DEDUP_REMOVED lines=9> */
.L_x_132:
[----:B------:R-:W-:Y:S05]  /*4d00*/  BSYNC B1 ;  /* 0x0000000000017941 */ /* 0x000fea0003800000 */
.L_x_131:
        /* <DEDUP_REMOVED lines=14> */
.L_x_134:
[----:B------:R-:W-:Y:S05]  /*4df0*/  BSYNC B1 ;  /* 0x0000000000017941 */ /* 0x000fea0003800000 */
.L_x_133:
[----:B0----5:R-:W-:Y:S01]  /*4e00*/  FMUL R21, R165, R10 ;  /* 0x0000000aa5157220 */ /* 0x021fe20000400000 */
[----:B------:R-:W-:Y:S01]  /*4e10*/  IMAD.X R29, R33, 0x1, R6, P5 ;  /* 0x00000001211d7824 */ /* 0x000fe200028e0606 */
[----:B------:R-:W-:Y:S01]  /*4e20*/  ISETP.GT.AND P2, PT, R164, RZ, P0 ;  /* 0x000000ffa400720c */ /* 0x000fe20000744270 */
[----:B------:R-:W-:Y:S01]  /*4e30*/  BSSY B1, `(.L_x_135) ;  /* 0x0000008000017945 */ /* 0x000fe20003800000 */
[----:B----4-:R-:W-:Y:S01]  /*4e40*/  FFMA R31, R80, R11, R21 ;  /* 0x0000000b501f7223 */ /* 0x010fe20000000015 */
[----:B------:R-:W-:Y:S02]  /*4e50*/  IADD3 R20, P6, R24, UR10, RZ ;  /* 0x0000000a18147c10 */ /* 0x000fe4000ffde0ff */
[----:B------:R-:W-:Y:S02]  /*4e60*/  IADD3 R30, P5, R34, R4, RZ ;  /* 0x00000004221e7210 */ /* 0x000fe40007fbe0ff */
[----:B------:R0:W-:Y:S01]  /*4e70*/  @P4 STG.E desc[UR16][R28.64], R31 ;  /* 0x0000001f1c004986 */ /* 0x0001e2000c101910 */
[----:B------:R-:W-:-:S05]  /*4e80*/  IADD3.X R21, R25, UR11, RZ, P6, !PT ;  /* 0x0000000b19157c10 */ /* 0x000fca000b7fe4ff */
[----:B------:R-:W-:Y:S05]  /*4e90*/  @!P2 BRA `(.L_x_136) ;  /* 0x000000000004a947 */ /* 0x000fea0003800000 */
[----:B------:R4:W5:Y:S02]  /*4ea0*/  LDG.E.LTC128B R165, desc[UR16][R20.64] ;  /* 0x0000001014a57981 */ /* 0x000964000c1e1920 */
.L_x_136:
[----:B------:R-:W-:Y:S05]  /*4eb0*/  BSYNC B1 ;  /* 0x0000000000017941 */ /* 0x000fea0003800000 */
.L_x_135:
        /* <DEDUP_REMOVED lines=11> */
.L_x_138:
[----:B------:R-:W-:Y:S05]  /*4f70*/  BSYNC B1 ;  /* 0x0000000000017941 */ /* 0x000fea0003800000 */
.L_x_137:
        /* <DEDUP_REMOVED lines=10> */
.L_x_140:
[----:B------:R-:W-:Y:S05]  /*5020*/  BSYNC B1 ;  /* 0x0000000000017941 */ /* 0x000fea0003800000 */
.L_x_139:
        /* <DEDUP_REMOVED lines=14> */
.L_x_142:
[----:B------:R-:W-:Y:S05]  /*5110*/  BSYNC B1 ;  /* 0x0000000000017941 */ /* 0x000fea0003800000 */
.L_x_141:
        /* <DEDUP_REMOVED lines=11> */
.L_x_144:
[----:B------:R-:W-:Y:S05]  /*51d0*/  BSYNC B1 ;  /* 0x0000000000017941 */ /* 0x000fea0003800000 */
.L_x_143:
[----:B-----5:R-:W-:Y:S01]  /*51e0*/  FMUL R36, R165, R10 ;  /* 0x0000000aa5247220 */ /* 0x020fe20000400000 */
[----:B0-----:R-:W-:Y:S01]  /*51f0*/  IMAD.X R35, R31, 0x1, R6, P5 ;  /* 0x000000011f237824 */ /* 0x001fe200028e0606 */
        /* <DEDUP_REMOVED lines=9> */
.L_x_146:
[----:B------:R-:W-:Y:S05]  /*5290*/  BSYNC B1 ;  /* 0x0000000000017941 */ /* 0x000fea0003800000 */
.L_x_145:
[----:B---3-5:R-:W-:Y:S01]  /*52a0*/  FMUL R23, R165, R10 ;  /* 0x0000000aa5177220 */ /* 0x028fe20000400000 */
        /* <DEDUP_REMOVED lines=9> */
.L_x_148:
[----:B------:R-:W-:Y:S05]  /*5340*/  BSYNC B1 ;  /* 0x0000000000017941 */ /* 0x000fea0003800000 */
.L_x_147:
        /* <DEDUP_REMOVED lines=14> */
.L_x_150:
[----:B------:R-:W-:Y:S05]  /*5430*/  BSYNC B1 ;  /* 0x0000000000017941 */ /* 0x000fea0003800000 */
.L_x_149:
        /* <DEDUP_REMOVED lines=11> */
.L_x_152:
[----:B------:R-:W-:Y:S05]  /*54f0*/  BSYNC B1 ;  /* 0x0000000000017941 */ /* 0x000fea0003800000 */
.L_x_151:
        /* <DEDUP_REMOVED lines=11> */
.L_x_154:
[----:B------:R-:W-:Y:S05]  /*55b0*/  BSYNC B1 ;  /* 0x0000000000017941 */ /* 0x000fea0003800000 */
.L_x_153:
        /* <DEDUP_REMOVED lines=10> */
.L_x_156:
[----:B------:R-:W-:Y:S05]  /*5660*/  BSYNC B1 ;  /* 0x0000000000017941 */ /* 0x000fea0003800000 */
.L_x_155:
        /* <DEDUP_REMOVED lines=14> */
.L_x_158:
[----:B------:R-:W-:Y:S05]  /*5750*/  BSYNC B1 ;  /* 0x0000000000017941 */ /* 0x000fea0003800000 */
.L_x_157:
        /* <DEDUP_REMOVED lines=11> */
.L_x_160:
[----:B------:R-:W-:Y:S05]  /*5810*/  BSYNC B1 ;  /* 0x0000000000017941 */ /* 0x000fea0003800000 */
.L_x_159:
        /* <DEDUP_REMOVED lines=11> */
.L_x_162:
[----:B------:R-:W-:Y:S05]  /*58d0*/  BSYNC B1 ;  /* 0x0000000000017941 */ /* 0x000fea0003800000 */
.L_x_161:
        /* <DEDUP_REMOVED lines=10> */
.L_x_164:
[----:B------:R-:W-:Y:S05]  /*5980*/  BSYNC B1 ;  /* 0x0000000000017941 */ /* 0x000fea0003800000 */
.L_x_163:
        /* <DEDUP_REMOVED lines=14> */
.L_x_166:
[----:B------:R-:W-:Y:S05]  /*5a70*/  BSYNC B1 ;  /* 0x0000000000017941 */ /* 0x000fea0003800000 */
.L_x_165:
        /* <DEDUP_REMOVED lines=11> */
.L_x_168:
[----:B------:R-:W-:Y:S05]  /*5b30*/  BSYNC B1 ;  /* 0x0000000000017941 */ /* 0x000fea0003800000 */
.L_x_167:
        /* <DEDUP_REMOVED lines=11> */
.L_x_170:
[----:B------:R-:W-:Y:S05]  /*5bf0*/  BSYNC B1 ;  /* 0x0000000000017941 */ /* 0x000fea0003800000 */
.L_x_169:
        /* <DEDUP_REMOVED lines=10> */
.L_x_172:
[----:B------:R-:W-:Y:S05]  /*5ca0*/  BSYNC B1 ;  /* 0x0000000000017941 */ /* 0x000fea0003800000 */
.L_x_171:
        /* <DEDUP_REMOVED lines=14> */
.L_x_174:
[----:B------:R-:W-:Y:S05]  /*5d90*/  BSYNC B1 ;  /* 0x0000000000017941 */ /* 0x000fea0003800000 */
.L_x_173:
        /* <DEDUP_REMOVED lines=11> */
.L_x_176:
[----:B------:R-:W-:Y:S05]  /*5e50*/  BSYNC B1 ;  /* 0x0000000000017941 */ /* 0x000fea0003800000 */
.L_x_175:
        /* <DEDUP_REMOVED lines=11> */
.L_x_178:
[----:B------:R-:W-:Y:S05]  /*5f10*/  BSYNC B1 ;  /* 0x0000000000017941 */ /* 0x000fea0003800000 */
.L_x_177:
        /* <DEDUP_REMOVED lines=10> */
.L_x_180:
[----:B------:R-:W-:Y:S05]  /*5fc0*/  BSYNC B1 ;  /* 0x0000000000017941 */ /* 0x000fea0003800000 */
.L_x_179:
        /* <DEDUP_REMOVED lines=14> */
.L_x_182:
[----:B------:R-:W-:Y:S05]  /*60b0*/  BSYNC B1 ;  /* 0x0000000000017941 */ /* 0x000fea0003800000 */
.L_x_181:
        /* <DEDUP_REMOVED lines=11> */
.L_x_184:
[----:B------:R-:W-:Y:S05]  /*6170*/  BSYNC B1 ;  /* 0x0000000000017941 */ /* 0x000fea0003800000 */
.L_x_183:
        /* <DEDUP_REMOVED lines=11> */
.L_x_186:
[----:B------:R-:W-:Y:S05]  /*6230*/  BSYNC B1 ;  /* 0x0000000000017941 */ /* 0x000fea0003800000 */
.L_x_185:
        /* <DEDUP_REMOVED lines=10> */
.L_x_188:
[----:B------:R-:W-:Y:S05]  /*62e0*/  BSYNC B1 ;  /* 0x0000000000017941 */ /* 0x000fea0003800000 */
.L_x_187:
        /* <DEDUP_REMOVED lines=14> */
.L_x_190:
[----:B------:R-:W-:Y:S05]  /*63d0*/  BSYNC B1 ;  /* 0x0000000000017941 */ /* 0x000fea0003800000 */
.L_x_189:
        /* <DEDUP_REMOVED lines=11> */
.L_x_192:
[----:B------:R-:W-:Y:S05]  /*6490*/  BSYNC B1 ;  /* 0x0000000000017941 */ /* 0x000fea0003800000 */
.L_x_191:
        /* <DEDUP_REMOVED lines=11> */
.L_x_194:
[----:B------:R-:W-:Y:S05]  /*6550*/  BSYNC B1 ;  /* 0x0000000000017941 */ /* 0x000fea0003800000 */
.L_x_193:
        /* <DEDUP_REMOVED lines=10> */
.L_x_196:
[----:B------:R-:W-:Y:S05]  /*6600*/  BSYNC B1 ;  /* 0x0000000000017941 */ /* 0x000fea0003800000 */
.L_x_195:
        /* <DEDUP_REMOVED lines=14> */
.L_x_198:
[----:B------:R-:W-:Y:S05]  /*66f0*/  BSYNC B1 ;  /* 0x0000000000017941 */ /* 0x000fea0003800000 */
.L_x_197:
        /* <DEDUP_REMOVED lines=11> */
.L_x_200:
[----:B------:R-:W-:Y:S05]  /*67b0*/  BSYNC B1 ;  /* 0x0000000000017941 */ /* 0x000fea0003800000 */
.L_x_199:
        /* <DEDUP_REMOVED lines=11> */
.L_x_202:
[----:B------:R-:W-:Y:S05]  /*6870*/  BSYNC B1 ;  /* 0x0000000000017941 */ /* 0x000fea0003800000 */
.L_x_201:
        /* <DEDUP_REMOVED lines=10> */
.L_x_204:
[----:B------:R-:W-:Y:S05]  /*6920*/  BSYNC B1 ;  /* 0x0000000000017941 */ /* 0x000fea0003800000 */
.L_x_203:
        /* <DEDUP_REMOVED lines=14> */
.L_x_206:
[----:B------:R-:W-:Y:S05]  /*6a10*/  BSYNC B1 ;  /* 0x0000000000017941 */ /* 0x000fea0003800000 */
.L_x_205:
        /* <DEDUP_REMOVED lines=11> */
.L_x_208:
[----:B------:R-:W-:Y:S05]  /*6ad0*/  BSYNC B1 ;  /* 0x0000000000017941 */ /* 0x000fea0003800000 */
.L_x_207:
        /* <DEDUP_REMOVED lines=11> */
.L_x_210:
[----:B------:R-:W-:Y:S05]  /*6b90*/  BSYNC B1 ;  /* 0x0000000000017941 */ /* 0x000fea0003800000 */
.L_x_209:
        /* <DEDUP_REMOVED lines=10> */
.L_x_212:
[----:B------:R-:W-:Y:S05]  /*6c40*/  BSYNC B1 ;  /* 0x0000000000017941 */ /* 0x000fea0003800000 */
.L_x_211:
        /* <DEDUP_REMOVED lines=14> */
.L_x_214:
[----:B------:R-:W-:Y:S05]  /*6d30*/  BSYNC B1 ;  /* 0x0000000000017941 */ /* 0x000fea0003800000 */
.L_x_213:
        /* <DEDUP_REMOVED lines=11> */
.L_x_216:
[----:B------:R-:W-:Y:S05]  /*6df0*/  BSYNC B1 ;  /* 0x0000000000017941 */ /* 0x000fea0003800000 */
.L_x_215:
        /* <DEDUP_REMOVED lines=11> */
.L_x_218:
[----:B------:R-:W-:Y:S05]  /*6eb0*/  BSYNC B1 ;  /* 0x0000000000017941 */ /* 0x000fea0003800000 */
.L_x_217:
        /* <DEDUP_REMOVED lines=10> */
.L_x_220:
[----:B------:R-:W-:Y:S05]  /*6f60*/  BSYNC B1 ;  /* 0x0000000000017941 */ /* 0x000fea0003800000 */
.L_x_219:
        /* <DEDUP_REMOVED lines=14> */
.L_x_222:
[----:B------:R-:W-:Y:S05]  /*7050*/  BSYNC B1 ;  /* 0x0000000000017941 */ /* 0x000fea0003800000 */
.L_x_221:
        /* <DEDUP_REMOVED lines=11> */
.L_x_224:
[----:B------:R-:W-:Y:S05]  /*7110*/  BSYNC B1 ;  /* 0x0000000000017941 */ /* 0x000fea0003800000 */
.L_x_223:
        /* <DEDUP_REMOVED lines=11> */
.L_x_226:
[----:B------:R-:W-:Y:S05]  /*71d0*/  BSYNC B1 ;  /* 0x0000000000017941 */ /* 0x000fea0003800000 */
.L_x_225:
        /* <DEDUP_REMOVED lines=10> */
.L_x_228:
[----:B------:R-:W-:Y:S05]  /*7280*/  BSYNC B1 ;  /* 0x0000000000017941 */ /* 0x000fea0003800000 */
.L_x_227:
        /* <DEDUP_REMOVED lines=14> */
.L_x_230:
[----:B------:R-:W-:Y:S05]  /*7370*/  BSYNC B1 ;  /* 0x0000000000017941 */ /* 0x000fea0003800000 */
.L_x_229:
        /* <DEDUP_REMOVED lines=11> */
.L_x_232:
[----:B------:R-:W-:Y:S05]  /*7430*/  BSYNC B1 ;  /* 0x0000000000017941 */ /* 0x000fea0003800000 */
.L_x_231:
        /* <DEDUP_REMOVED lines=11> */
.L_x_234:
[----:B------:R-:W-:Y:S05]  /*74f0*/  BSYNC B1 ;  /* 0x0000000000017941 */ /* 0x000fea0003800000 */
.L_x_233:
        /* <DEDUP_REMOVED lines=10> */
.L_x_236:
[----:B------:R-:W-:Y:S05]  /*75a0*/  BSYNC B1 ;  /* 0x0000000000017941 */ /* 0x000fea0003800000 */
.L_x_235:
        /* <DEDUP_REMOVED lines=14> */
.L_x_238:
[----:B------:R-:W-:Y:S05]  /*7690*/  BSYNC B1 ;  /* 0x0000000000017941 */ /* 0x000fea0003800000 */
.L_x_237:
        /* <DEDUP_REMOVED lines=11> */
.L_x_240:
[----:B------:R-:W-:Y:S05]  /*7750*/  BSYNC B1 ;  /* 0x0000000000017941 */ /* 0x000fea0003800000 */
.L_x_239:
        /* <DEDUP_REMOVED lines=11> */
.L_x_242:
[----:B------:R-:W-:Y:S05]  /*7810*/  BSYNC B1 ;  /* 0x0000000000017941 */ /* 0x000fea0003800000 */
.L_x_241:
        /* <DEDUP_REMOVED lines=10> */
.L_x_244:
[----:B------:R-:W-:Y:S05]  /*78c0*/  BSYNC B1 ;  /* 0x0000000000017941 */ /* 0x000fea0003800000 */
.L_x_243:
        /* <DEDUP_REMOVED lines=14> */
.L_x_246:
[----:B------:R-:W-:Y:S05]  /*79b0*/  BSYNC B1 ;  /* 0x0000000000017941 */ /* 0x000fea0003800000 */
.L_x_245:
        /* <DEDUP_REMOVED lines=11> */
.L_x_248:
[----:B------:R-:W-:Y:S05]  /*7a70*/  BSYNC B1 ;  /* 0x0000000000017941 */ /* 0x000fea0003800000 */
.L_x_247:
        /* <DEDUP_REMOVED lines=11> */
.L_x_250:
[----:B------:R-:W-:Y:S05]  /*7b30*/  BSYNC B1 ;  /* 0x0000000000017941 */ /* 0x000fea0003800000 */
.L_x_249:
        /* <DEDUP_REMOVED lines=10> */
.L_x_252:
[----:B------:R-:W-:Y:S05]  /*7be0*/  BSYNC B1 ;  /* 0x0000000000017941 */ /* 0x000fea0003800000 */
.L_x_251:
        /* <DEDUP_REMOVED lines=14> */
.L_x_254:
[----:B------:R-:W-:Y:S05]  /*7cd0*/  BSYNC B1 ;  /* 0x0000000000017941 */ /* 0x000fea0003800000 */
.L_x_253:
        /* <DEDUP_REMOVED lines=11> */
.L_x_256:
[----:B------:R-:W-:Y:S05]  /*7d90*/  BSYNC B1 ;  /* 0x0000000000017941 */ /* 0x000fea0003800000 */
.L_x_255:
        /* <DEDUP_REMOVED lines=11> */
.L_x_258:
[----:B------:R-:W-:Y:S05]  /*7e50*/  BSYNC B1 ;  /* 0x0000000000017941 */ /* 0x000fea0003800000 */
.L_x_257:
        /* <DEDUP_REMOVED lines=10> */
.L_x_260:
[----:B------:R-:W-:Y:S05]  /*7f00*/  BSYNC B1 ;  /* 0x0000000000017941 */ /* 0x000fea0003800000 */
.L_x_259:
        /* <DEDUP_REMOVED lines=14> */
.L_x_262:
[----:B------:R-:W-:Y:S05]  /*7ff0*/  BSYNC B1 ;  /* 0x0000000000017941 */ /* 0x000fea0003800000 */
.L_x_261:
[----:B0----5:R-:W-:Y:S01]  /*8000*/  FMUL R21, R165, R10 ;  /* 0x0000000aa5157220 */ /* 0x021fe20000400000 */
[----:B------:R-:W-:Y:S01]  /*8010*/  IMAD.X R29, R33, 0x1, R6, P6 ;  /* 0x00000001211d7824 */ /* 0x000fe200030e0606 */
[----:B------:R-:W-:Y:S01]  /*8020*/  ISETP.GT.AND P2, PT, R164, RZ, P1 ;  /* 0x000000ffa400720c */ /* 0x000fe20000f44270 */
[----:B------:R-:W-:Y:S01]  /*8030*/  BSSY B1, `(.L_x_263) ;  /* 0x0000007000017945 */ /* 0x000fe20003800000 */
[----:B------:R-:W-:Y:S01]  /*8040*/  FFMA R21, R144, R11, R21 ;  /* 0x0000000b90157223 */ /* 0x000fe20000000015 */
[----:B------:R-:W-:-:S04]  /*8050*/  IADD3 R36, P0, R24, UR10, RZ ;  /* 0x0000000a18247c10 */ /* 0x000fc8000ff1e0ff */
[----:B------:R0:W-:Y:S01]  /*8060*/  @P5 STG.E desc[UR16][R28.64], R21 ;  /* 0x000000151c005986 */ /* 0x0001e2000c101910 */
[----:B------:R-:W-:-:S05]  /*8070*/  IADD3.X R37, R25, UR11, RZ, P0, !PT ;  /* 0x0000000b19257c10 */ /* 0x000fca00087fe4ff */
[----:B------:R-:W-:Y:S05]  /*8080*/  @!P2 BRA `(.L_x_264) ;  /* 0x000000000004a947 */ /* 0x000fea0003800000 */
[----:B------:R0:W5:Y:S02]  /*8090*/  LDG.E.LTC128B R165, desc[UR16][R36.64] ;  /* 0x0000001024a57981 */ /* 0x000164000c1e1920 */
.L_x_264:
[----:B------:R-:W-:Y:S05]  /*80a0*/  BSYNC B1 ;  /* 0x0000000000017941 */ /* 0x000fea0003800000 */
.L_x_263:
[----:B------:R-:W-:Y:S01]  /*80b0*/  IADD3 R20, P5, R34, R4, RZ ;  /* 0x0000000422147210 */ /* 0x000fe20007fbe0ff */
[----:B----45:R-:W-:Y:S01]  /*80c0*/  FMUL R30, R165, R10 ;  /* 0x0000000aa51e7220 */ /* 0x030fe20000400000 */
[----:B------:R-:W-:Y:S01]  /*80d0*/  ISETP.GT.AND P4, PT, R164, 0x8, P4 ;  /* 0x00000008a400780c */ /* 0x000fe20002784270 */
[----:B------:R-:W-:Y:S01]  /*80e0*/  BSSY B1, `(.L_x_265) ;  /* 0x000000a000017945 */ /* 0x000fe20003800000 */
[----:B------:R-:W-:Y:S01]  /*80f0*/  IADD3 R26, P6, R26, UR8, RZ ;  /* 0x000000081a1a7c10 */ /* 0x000fe2000ffde0ff */
[----:B------:R-:W-:Y:S01]  /*8100*/  FFMA R145, R145, R11, R30 ;  /* 0x0000000b91917223 */ /* 0x000fe2000000001e */
[----:B0-----:R-:W-:Y:S01]  /*8110*/  IMAD.X R21, R35, 0x1, R6, P5 ;  /* 0x0000000123157824 */ /* 0x001fe200028e0606 */
[----:B------:R-:W-:Y:S02]  /*8120*/  ISETP.GT.AND P0, PT, R5, 0xf8, PT ;  /* 0x000000f80500780c */ /* 0x000fe40003f04270 */
[----:B------:R-:W-:Y:S02]  /*8130*/  IADD3 R30, P5, R32, R19, RZ ;  /* 0x00000013201e7210 */ /* 0x000fe40007fbe0ff */
[----:B------:R0:W-:Y:S01]  /*8140*/  @P2 STG.E desc[UR16][R20.64], R145 ;  /* 0x0000009114002986 */ /* 0x0001e2000c101910 */
[----:B------:R-:W-:-:S03]  /*8150*/  IADD3.X R27, R27, UR9, RZ, P6, !PT ;  /* 0x000000091b1b7c10 */ /* 0x000fc6000b7fe4ff */
[----:B------:R-:W-:Y:S07]  /*8160*/  @!P4 BRA `(.L_x_266) ;  /* 0x000000000004c947 */ /* 0x000fee0003800000 */
[----:B------:R4:W5:Y:S02]  /*8170*/  LDG.E.LTC128B R165, desc[UR16][R26.64] ;  /* 0x000000101aa57981 */ /* 0x000964000c1e1920 */
.L_x_266:
[----:B------:R-:W-:Y:S05]  /*8180*/  BSYNC B1 ;  /* 0x0000000000017941 */ /* 0x000fea0003800000 */
.L_x_265:
[----:B----45:R-:W-:Y:S01]  /*8190*/  FMUL R27, R165, R10 ;  /* 0x0000000aa51b7220 */ /* 0x030fe20000400000 */
[----:B------:R-:W-:Y:S01]  /*81a0*/  IMAD.X R31, R33, 0x1, R18, P5 ;  /* 0x00000001211f7824 */ /* 0x000fe200028e0612 */
[----:B------:R-:W-:Y:S01]  /*81b0*/  ISETP.GT.AND P1, PT, R164, 0x8, P1 ;  /* 0x00000008a400780c */ /* 0x000fe20000f24270 */
[----:B------:R-:W-:Y:S01]  /*81c0*/  BSSY B1, `(.L_x_267) ;  /* 0x0000008000017945 */ /* 0x000fe20003800000 */
[----:B------:R-:W-:Y:S01]  /*81d0*/  FFMA R27, R146, R11, R27 ;  /* 0x0000000b921b7223 */ /* 0x000fe2000000001b */
[----:B------:R-:W-:Y:S02]  /*81e0*/  IADD3 R24, P5, R24, UR8, RZ ;  /* 0x0000000818187c10 */ /* 0x000fe4000ffbe0ff */
[----:B------:R-:W-:Y:S02]  /*81f0*/  ISETP.GT.AND P2, PT, R5, 0xf9, PT ;  /* 0x000000f90500780c */ /* 0x000fe40003f44270 */
[----:B------:R4:W-:Y:S01]  /*8200*/  @P4 STG.E desc[UR16][R30.64], R27 ;  /* 0x0000001b1e004986 */ /* 0x0009e2000c101910 */
[----:B------:R-:W-:-:S05]  /*8210*/  IADD3.X R25, R25, UR9, RZ, P5, !PT ;  /* 0x0000000919197c10 */ /* 0x000fca000affe4ff */
[----:B------:R-:W-:Y:S05]  /*8220*/  @!P1 BRA `(.L_x_268) ;  /* 0x0000000000049947 */ /* 0x000fea0003800000 */
[----:B------:R0:W5:Y:S02]  /*8230*/  LDG.E.LTC128B R165, desc[UR16][R24.64] ;  /* 0x0000001018a57981 */ /* 0x000164000c1e1920 */
.L_x_268:
[----:B------:R-:W-:Y:S05]  /*8240*/  BSYNC B1 ;  /* 0x0000000000017941 */ /* 0x000fea0003800000 */
.L_x_267:
[----:B0-----:R-:W-:Y:S01]  /*8250*/  IADD3 R24, P6, R34, R19, RZ ;  /* 0x0000001322187210 */ /* 0x001fe20007fde0ff */
[----:B----45:R-:W-:Y:S01]  /*8260*/  FMUL R30, R165, R10 ;  /* 0x0000000aa51e7220 */ /* 0x030fe20000400000 */
[----:B------:R-:W-:Y:S01]  /*8270*/  ISETP.GT.AND P4, PT, R164, RZ, P0 ;  /* 0x000000ffa400720c */ /* 0x000fe20000784270 */
[----:B------:R-:W-:Y:S01]  /*8280*/  BSSY B1, `(.L_x_269) ;  /* 0x0000009000017945 */ /* 0x000fe20003800000 */
[----:B------:R-:W-:Y:S01]  /*8290*/  IADD3 R26, P5, R28, R4, RZ ;  /* 0x000000041c1a7210 */ /* 0x000fe20007fbe0ff */
[----:B------:R-:W-:Y:S02]  /*82a0*/  IMAD.X R25, R35, 0x1, R18, P6 ;  /* 0x0000000123197824 */ /* 0x000fe400030e0612 */
[----:B------:R-:W-:-:S05]  /*82b0*/  FFMA R147, R147, R11, R30 ;  /* 0x0000000b93937223 */ /* 0x000fca000000001e */
[----:B------:R0:W-:Y:S03]  /*82c0*/  @P1 STG.E desc[UR16][R24.64], R147 ;  /* 0x0000009318001986 */ /* 0x0001e6000c101910 */
[----:B------:R-:W-:Y:S05]  /*82d0*/  @!P4 BRA `(.L_x_270) ;  /* 0x00000000000cc947 */ /* 0x000fea0003800000 */
[----:B0-----:R-:W-:-:S04]  /*82e0*/  IADD3 R24, P1, R22, UR10, RZ ;  /* 0x0000000a16187c10 */ /* 0x001fc8000ff3e0ff */
[----:B------:R-:W-:-:S05]  /*82f0*/  IADD3.X R25, R23, UR11, RZ, P1, !PT ;  /* 0x0000000b17197c10 */ /* 0x000fca0008ffe4ff */
[----:B------:R4:W5:Y:S04]  /*8300*/  LDG.E.LTC128B R165, desc[UR16][R24.64] ;  /* 0x0000001018a57981 */ /* 0x000968000c1e1920 */
.L_x_270:
[----:B------:R-:W-:Y:S05]  /*8310*/  BSYNC B1 ;  /* 0x0000000000017941 */ /* 0x000fea0003800000 */
.L_x_269:
[----:B-----5:R-:W-:Y:S01]  /*8320*/  FMUL R5, R165, R10 ;  /* 0x0000000aa5057220 */ /* 0x020fe20000400000 */
[----:B------:R-:W-:Y:S01]  /*8330*/  IMAD.X R27, R29, 0x1, R6, P5 ;  /* 0x000000011d1b7824 */ /* 0x000fe200028e0606 */
[----:B------:R-:W-:Y:S01]  /*8340*/  ISETP.GT.AND P1, PT, R164, RZ, P2 ;  /* 0x000000ffa400720c */ /* 0x000fe20001724270 */
[----:B------:R-:W-:Y:S01]  /*8350*/  BSSY B1, `(.L_x_271) ;  /* 0x0000008000017945 */ /* 0x000fe20003800000 */
[----:B0---4-:R-:W-:Y:S01]  /*8360*/  FFMA R25, R148, R11, R5 ;  /* 0x0000000b94197223 */ /* 0x011fe20000000005 */
[----:B------:R-:W-:Y:S02]  /*8370*/  IADD3 R24, P5, R20, R4, RZ ;  /* 0x0000000414187210 */ /* 0x000fe40007fbe0ff */
[----:B------:R-:W-:Y:S02]  /*8380*/  IADD3 R4, P6, R36, UR10, RZ ;  /* 0x0000000a24047c10 */ /* 0x000fe4000ffde0ff */
[----:B------:R0:W-:Y:S02]  /*8390*/  @P4 STG.E desc[UR16][R26.64], R25 ;  /* 0x000000191a004986 */ /* 0x0001e4000c101910 */
[----:B------:R-:W-:-:S04]  /*83a0*/  IADD3.X R5, R37, UR11, RZ, P6, !PT ;  /* 0x0000000b25057c10 */ /* 0x000fc8000b7fe4ff */
[----:B------:R-:W-:Y:S05]  /*83b0*/  @!P1 BRA `(.L_x_272) ;  /* 0x0000000000049947 */ /* 0x000fea0003800000 */
[----:B------:R4:W5:Y:S02]  /*83c0*/  LDG.E.LTC128B R165, desc[UR16][R4.64] ;  /* 0x0000001004a57981 */ /* 0x000964000c1e1920 */
.L_x_272:
[----:B------:R-:W-:Y:S05]  /*83d0*/  BSYNC B1 ;  /* 0x0000000000017941 */ /* 0x000fea0003800000 */
.L_x_271:
[----:B----45:R-:W-:Y:S01]  /*83e0*/  FMUL R4, R165, R10 ;  /* 0x0000000aa5047220 */ /* 0x030fe20000400000 */
        /* <DEDUP_REMOVED lines=10> */
.L_x_274:
[----:B------:R-:W-:Y:S05]  /*8490*/  BSYNC B1 ;  /* 0x0000000000017941 */ /* 0x000fea0003800000 */
.L_x_273:
[----:B------:R-:W-:Y:S01]  /*84a0*/  ISETP.GT.AND P2, PT, R164, 0x8, P2 ;  /* 0x00000008a400780c */ /* 0x000fe20001744270 */
[----:B----45:R-:W-:Y:S01]  /*84b0*/  FMUL R5, R165, R10 ;  /* 0x0000000aa5057220 */ /* 0x030fe20000400000 */
[----:B------:R-:W-:Y:S01]  /*84c0*/  IMAD.X R27, R29, 0x1, R18, P5 ;  /* 0x000000011d1b7824 */ /* 0x000fe200028e0612 */
[----:B------:R-:W-:Y:S02]  /*84d0*/  BSSY B1, `(.L_x_275) ;  /* 0x0000007000017945 */ /* 0x000fe40003800000 */
[----:B---3--:R-:W-:-:S05]  /*84e0*/  FFMA R23, R150, R11, R5 ;  /* 0x0000000b96177223 */ /* 0x008fca0000000005 */
[----:B------:R3:W-:Y:S01]  /*84f0*/  @P0 STG.E desc[UR16][R26.64], R23 ;  /* 0x000000171a000986 */ /* 0x0007e2000c101910 */
[----:B------:R-:W-:-:S04]  /*8500*/  IADD3 R4, P0, R36, UR8, RZ ;  /* 0x0000000824047c10 */ /* 0x000fc8000ff1e0ff */
[----:B------:R-:W-:Y:S01]  /*8510*/  IADD3.X R5, R37, UR9, RZ, P0, !PT ;  /* 0x0000000925057c10 */ /* 0x000fe200087fe4ff */
[----:B------:R-:W-:Y:S08]  /*8520*/  @!P2 BRA `(.L_x_276) ;  /* 0x000000000004a947 */ /* 0x000ff00003800000 */
[----:B------:R4:W5:Y:S02]  /*8530*/  LDG.E.LTC128B R165, desc[UR16][R4.64] ;  /* 0x0000001004a57981 */ /* 0x000964000c1e1920 */
.L_x_276:
[----:B------:R-:W-:Y:S05]  /*8540*/  BSYNC B1 ;  /* 0x0000000000017941 */ /* 0x000fea0003800000 */
.L_x_275:
[----:B------:R-:W-:Y:S05]  /*8550*/  @!P2 BRA `(.L_x_277) ;  /* 0x0000002c0014a947 */ /* 0x000fea0003800000 */
[----:B----4-:R-:W-:Y:S01]  /*8560*/  IADD3 R4, P0, R20, R19, RZ ;  /* 0x0000001314047210 */ /* 0x010fe20007f1e0ff */
[----:B-----5:R-:W-:-:S04]  /*8570*/  FMUL R6, R165, R10 ;  /* 0x0000000aa5067220 */ /* 0x020fc80000400000 */
[----:B------:R-:W-:Y:S02]  /*8580*/  IMAD.X R5, R21, 0x1, R18, P0 ;  /* 0x0000000115057824 */ /* 0x000fe400000e0612 */
[----:B------:R-:W-:-:S05]  /*8590*/  FFMA R151, R151, R11, R6 ;  /* 0x0000000b97977223 */ /* 0x000fca0000000006 */
[----:B------:R4:W-:Y:S01]  /*85a0*/  STG.E desc[UR16][R4.64], R151 ;  /* 0x0000009704007986 */ /* 0x0009e2000c101910 */
[----:B------:R-:W-:Y:S05]  /*85b0*/  BRA `(.L_x_277) ;  /* 0x0000002800fc7947 */ /* 0x000fea0003800000 */
.L_x_26:
[----:B------:R-:W-:Y:S01]  /*85c0*/  ULDC.64 UR8, c[0x0][0x6c0] ;  /* 0x0001b00000087ab9 */ /* 0x000fe20000000a00 */
[----:B------:R-:W-:Y:S01]  /*85d0*/  ISETP.GT.AND P2, PT, R5, 0x1, PT ;  /* 0x000000010500780c */ /* 0x000fe20003f44270 */
[-C--:B------:R-:W-:Y:S01]  /*85e0*/  FMUL R153, R24, R11.reuse ;  /* 0x0000000b18997220 */ /* 0x080fe20000400000 */
[----:B------:R-:W-:Y:S01]  /*85f0*/  LEA R20, P0, R168, UR8, 0x2 ;  /* 0x00000008a8147c11 */ /* 0x000fe2000f8010ff */
[-C--:B------:R-:W-:Y:S01]  /*8600*/  FMUL R155, R25, R11.reuse ;  /* 0x0000000b199b7220 */ /* 0x080fe20000400000 */
[----:B------:R-:W-:Y:S01]  /*8610*/  ISETP.GT.AND P4, PT, R164, RZ, P2 ;  /* 0x000000ffa400720c */ /* 0x000fe20001784270 */
[----:B------:R-:W-:Y:S01]  /*8620*/  IMAD.SHL.U32 R6, R18, 0x20, RZ ;  /* 0x0000002012067824 */ /* 0x000fe200078e00ff */
[----:B------:R-:W-:Y:S01]  /*8630*/  LEA.HI.X R21, R168, UR9, R159, 0x2, P0 ;  /* 0x00000009a8157c11 */ /* 0x000fe200080f149f */
[-C--:B------:R-:W-:Y:S01]  /*8640*/  FMUL R157, R26, R11.reuse ;  /* 0x0000000b1a9d7220 */ /* 0x080fe20000400000 */
[----:B------:R-:W-:Y:S01]  /*8650*/  ISETP.GT.AND P1, PT, R164, 0x8, P1 ;  /* 0x00000008a400780c */ /* 0x000fe20000f24270 */
[-C--:B------:R-:W-:Y:S01]  /*8660*/  FMUL R159, R28, R11.reuse ;  /* 0x0000000b1c9f7220 */ /* 0x080fe20000400000 */
[----:B------:R-:W-:Y:S01]  /*8670*/  ISETP.GT.AND P0, PT, R5, 0x8, PT ;  /* 0x000000080500780c */ /* 0x000fe20003f04270 */
[----:B------:R0:W-:Y:S01]  /*8680*/  @P5 STG.E desc[UR16][R20.64], R153 ;  /* 0x0000009914005986 */ /* 0x0001e2000c101910 */
[-C--:B------:R-:W-:Y:S01]  /*8690*/  LEA R22, P5, R18, R20.reuse, 0x2 ;  /* 0x0000001412167211 */ /* 0x080fe200078a10ff */
[-C--:B------:R-:W-:Y:S01]  /*86a0*/  FMUL R33, R33, R11.reuse ;  /* 0x0000000b21217220 */ /* 0x080fe20000400000 */
[----:B------:R-:W-:Y:S01]  /*86b0*/  ISETP.GT.AND P2, PT, R164, 0x8, P2 ;  /* 0x00000008a400780c */ /* 0x000fe20001744270 */
[----:B------:R-:W-:Y:S01]  /*86c0*/  FMUL R35, R35, R11 ;  /* 0x0000000b23237220 */ /* 0x000fe20000400000 */
[C-C-:B------:R-:W-:Y:S01]  /*86d0*/  LEA.HI.X R23, R18.reuse, R21, R19.reuse, 0x2, P5 ;  /* 0x0000001512177211 */ /* 0x140fe200028f1413 */
[-C--:B------:R-:W-:Y:S01]  /*86e0*/  FMUL R37, R37, R11.reuse ;  /* 0x0000000b25257220 */ /* 0x080fe20000400000 */
[----:B------:R-:W-:Y:S01]  /*86f0*/  SHF.L.U64.HI R4, R18, 0x5, R19 ;  /* 0x0000000512047819 */ /* 0x000fe20000010213 */
[-C--:B------:R-:W-:Y:S01]  /*8700*/  FMUL R39, R39, R11.reuse ;  /* 0x0000000b27277220 */ /* 0x080fe20000400000 */
[----:B------:R-:W-:Y:S01]  /*8710*/  ISETP.GT.AND P5, PT, R164, RZ, P0 ;  /* 0x000000ffa400720c */ /* 0x000fe200007a4270 */
[----:B------:R1:W-:Y:S01]  /*8720*/  @P4 STG.E desc[UR16][R22.64], R155 ;  /* 0x0000009b16004986 */ /* 0x0003e2000c101910 */
[C---:B------:R-:W-:Y:S01]  /*8730*/  IADD3 R24, P4, R6.reuse, R20, RZ ;  /* 0x0000001406187210 */ /* 0x040fe20007f9e0ff */
[-C--:B0-----:R-:W-:Y:S01]  /*8740*/  FMUL R153, R27, R11.reuse ;  /* 0x0000000b1b997220 */ /* 0x081fe20000400000 */
[----:B------:R-:W-:Y:S01]  /*8750*/  IADD3 R26, P6, R6, R22, RZ ;  /* 0x00000016061a7210 */ /* 0x000fe20007fde0ff */
[----:B------:R0:W-:Y:S01]  /*8760*/  @P1 STG.E desc[UR16][R20.64+0x20], R157 ;  /* 0x0000209d14001986 */ /* 0x0001e2000c101910 */
[----:B------:R-:W-:Y:S01]  /*8770*/  ISETP.GT.AND P1, PT, R5, 0x9, PT ;  /* 0x000000090500780c */ /* 0x000fe20003f24270 */
[----:B------:R-:W-:Y:S01]  /*8780*/  IMAD.X R25, R4, 0x1, R21, P4 ;  /* 0x0000000104197824 */ /* 0x000fe200020e0615 */
[C---:B------:R-:W-:Y:S01]  /*8790*/  ISETP.GT.AND P0, PT, R164.reuse, 0x8, P0 ;  /* 0x00000008a400780c */ /* 0x040fe20000704270 */
[----:B------:R2:W-:Y:S01]  /*87a0*/  @P2 STG.E desc[UR16][R22.64+0x20], R153 ;  /* 0x0000209916002986 */ /* 0x0005e2000c101910 */
[----:B------:R-:W-:Y:S01]  /*87b0*/  ISETP.GT.AND P4, PT, R164, RZ, P1 ;  /* 0x000000ffa400720c */ /* 0x000fe20000f84270 */
[----:B------:R-:W-:Y:S01]  /*87c0*/  IMAD.X R27, R4, 0x1, R23, P6 ;  /* 0x00000001041b7824 */ /* 0x000fe200030e0617 */
[----:B------:R-:W-:Y:S01]  /*87d0*/  IADD3 R19, P2, R6, 0x20, RZ ;  /* 0x0000002006137810 */ /* 0x000fe20007f5e0ff */
[----:B------:R3:W-:Y:S01]  /*87e0*/  @P5 STG.E desc[UR16][R24.64], R159 ;  /* 0x0000009f18005986 */ /* 0x0007e2000c101910 */
[-C--:B-1----:R-:W-:Y:S01]  /*87f0*/  FMUL R155, R29, R11.reuse ;  /* 0x0000000b1d9b7220 */ /* 0x082fe20000400000 */
[----:B------:R-:W-:Y:S01]  /*8800*/  ISETP.GT.AND P1, PT, R164, 0x8, P1 ;  /* 0x00000008a400780c */ /* 0x000fe20000f24270 */
[----:B------:R-:W-:Y:S01]  /*8810*/  FMUL R41, R41, R11 ;  /* 0x0000000b29297220 */ /* 0x000fe20000400000 */
[----:B0-----:R-:W-:Y:S01]  /*8820*/  IADD3 R20, P5, R19, R20, RZ ;  /* 0x0000001413147210 */ /* 0x001fe20007fbe0ff */
[----:B------:R-:W-:-:S02]  /*8830*/  IMAD.X R18, RZ, RZ, R4, P2 ;  /* 0x000000ffff127224 */ /* 0x000fc400010e0604 */
[-C--:B------:R-:W-:Y:S01]  /*8840*/  FMUL R157, R30, R11.reuse ;  /* 0x0000000b1e9d7220 */ /* 0x080fe20000400000 */
[----:B------:R-:W-:Y:S01]  /*8850*/  ISETP.GT.AND P2, PT, R5, 0x10, PT ;  /* 0x000000100500780c */ /* 0x000fe20003f44270 */
[-C--:B--2---:R-:W-:Y:S01]  /*8860*/  FMUL R153, R31, R11.reuse ;  /* 0x0000000b1f997220 */ /* 0x084fe20000400000 */
[----:B------:R-:W-:Y:S01]  /*8870*/  IMAD.X R21, R18, 0x1, R21, P5 ;  /* 0x0000000112157824 */ /* 0x000fe200028e0615 */
[----:B------:R0:W-:Y:S01]  /*8880*/  @P4 STG.E desc[UR16][R26.64], R155 ;  /* 0x0000009b1a004986 */ /* 0x0001e2000c101910 */
[----:B------:R-:W-:Y:S01]  /*8890*/  IADD3 R22, P4, R19, R22, RZ ;  /* 0x0000001613167210 */ /* 0x000fe20007f9e0ff */
[-C--:B---3--:R-:W-:Y:S01]  /*88a0*/  FMUL R159, R32, R11.reuse ;  /* 0x0000000b209f7220 */ /* 0x088fe20000400000 */
[----:B------:R-:W-:Y:S01]  /*88b0*/  ISETP.GT.AND P5, PT, R164, RZ, P2 ;  /* 0x000000ffa400720c */ /* 0x000fe200017a4270 */
[----:B------:R1:W-:Y:S01]  /*88c0*/  @P0 STG.E desc[UR16][R20.64], R157 ;  /* 0x0000009d14000986 */ /* 0x0003e2000c101910 */
[----:B------:R-:W-:Y:S01]  /*88d0*/  ISETP.GT.AND P0, PT, R5, 0x11, PT ;  /* 0x000000110500780c */ /* 0x000fe20003f04270 */
[----:B------:R-:W-:Y:S01]  /*88e0*/  IMAD.X R23, R18, 0x1, R23, P4 ;  /* 0x0000000112177824 */ /* 0x000fe200020e0617 */
[----:B------:R-:W-:Y:S01]  /*88f0*/  IADD3 R28, P6, R6, R24, RZ ;  /* 0x00000018061c7210 */ /* 0x000fe20007fde0ff */
[-C--:B------:R-:W-:Y:S01]  /*8900*/  FMUL R43, R43, R11.reuse ;  /* 0x0000000b2b2b7220 */ /* 0x080fe20000400000 */
[----:B------:R-:W-:Y:S01]  /*8910*/  ISETP.GT.AND P4, PT, R164, RZ, P0 ;  /* 0x000000ffa400720c */ /* 0x000fe20000784270 */
[-C--:B------:R-:W-:Y:S01]  /*8920*/  FMUL R45, R45, R11.reuse ;  /* 0x0000000b2d2d7220 */ /* 0x080fe20000400000 */
[----:B------:R2:W-:Y:S01]  /*8930*/  @P1 STG.E desc[UR16][R22.64], R153 ;  /* 0x0000009916001986 */ /* 0x0005e2000c101910 */
[----:B------:R-:W-:Y:S01]  /*8940*/  IMAD.X R29, R4, 0x1, R25, P6 ;  /* 0x00000001041d7824 */ /* 0x000fe200030e0619 */
[----:B------:R-:W-:Y:S01]  /*8950*/  ISETP.GT.AND P1, PT, R164, 0x8, P2 ;  /* 0x00000008a400780c */ /* 0x000fe20001724270 */
[-C--:B0-----:R-:W-:Y:S01]  /*8960*/  FMUL R155, R34, R11.reuse ;  /* 0x0000000b229b7220 */ /* 0x081fe20000400000 */
[----:B------:R-:W-:Y:S01]  /*8970*/  IADD3 R30, P2, R6, R26, RZ ;  /* 0x0000001a061e7210 */ /* 0x000fe20007f5e0ff */
[-C--:B------:R-:W-:Y:S01]  /*8980*/  FMUL R47, R47, R11.reuse ;  /* 0x0000000b2f2f7220 */ /* 0x080fe20000400000 */
[----:B------:R-:W-:Y:S01]  /*8990*/  @P5 STG.E desc[UR16][R28.64], R159 ;  /* 0x0000009f1c005986 */ /* 0x000fe2000c101910 */
[----:B-1----:R-:W-:Y:S01]  /*89a0*/  IADD3 R20, P5, R19, R24, RZ ;  /* 0x0000001813147210 */ /* 0x002fe20007fbe0ff */
[-C--:B------:R-:W-:Y:S01]  /*89b0*/  FMUL R49, R49, R11.reuse ;  /* 0x0000000b31317220 */ /* 0x080fe20000400000 */
[----:B------:R-:W-:Y:S01]  /*89c0*/  IMAD.X R31, R4, 0x1, R27, P2 ;  /* 0x00000001041f7824 */ /* 0x000fe200010e061b */
[----:B------:R-:W-:Y:S01]  /*89d0*/  ISETP.GT.AND P0, PT, R164, 0x8, P0 ;  /* 0x00000008a400780c */ /* 0x000fe20000704270 */
[-C--:B------:R-:W-:Y:S01]  /*89e0*/  FMUL R51, R51, R11.reuse ;  /* 0x0000000b33337220 */ /* 0x080fe20000400000 */
[----:B------:R-:W-:Y:S01]  /*89f0*/  ISETP.GT.AND P2, PT, R5, 0x18, PT ;  /* 0x000000180500780c */ /* 0x000fe20003f44270 */
[----:B------:R-:W-:Y:S01]  /*8a00*/  IMAD.X R21, R18, 0x1, R25, P5 ;  /* 0x0000000112157824 */ /* 0x000fe200028e0619 */
[----:B------:R0:W-:Y:S01]  /*8a10*/  @P4 STG.E desc[UR16][R30.64], R33 ;  /* 0x000000211e004986 */ /* 0x0001e2000c101910 */
[----:B--2---:R-:W-:Y:S01]  /*8a20*/  IADD3 R22, P4, R19, R26, RZ ;  /* 0x0000001a13167210 */ /* 0x004fe20007f9e0ff */
[-C--:B------:R-:W-:Y:S01]  /*8a30*/  FMUL R153, R36, R11.reuse ;  /* 0x0000000b24997220 */ /* 0x080fe20000400000 */
        /* <DEDUP_REMOVED lines=22> */
[----:B------:R-:W-:Y:S01]  /*8ba0*/  @P4 STG.E desc[UR16][R26.64], R37 ;  /* 0x000000251a004986 */ /* 0x000fe2000c101910 */
        /* <DEDUP_REMOVED lines=13> */
[-C--:B------:R-:W-:Y:S01]  /*8c80*/  FMUL R67, R67, R11.reuse ;  /* 0x0000000b43437220 */ /* 0x080fe20000400000 */
[----:B------:R-:W-:Y:S01]  /*8c90*/  IADD3 R30, P2, R6, R26, RZ ;  /* 0x0000001a061e7210 */ /* 0x000fe20007f5e0ff */
[-C--:B0-----:R-:W-:Y:S01]  /*8ca0*/  FMUL R33, R42, R11.reuse ;  /* 0x0000000b2a217220 */ /* 0x081fe20000400000 */
[----:B------:R0:W-:Y:S01]  /*8cb0*/  @P5 STG.E desc[UR16][R28.64], R35 ;  /* 0x000000231c005986 */ /* 0x0001e2000c101910 */
[----:B------:R-:W-:Y:S01]  /*8cc0*/  IADD3 R20, P5, R19, R24, RZ ;  /* 0x0000001813147210 */ /* 0x000fe20007fbe0ff */
[-C--:B------:R-:W-:Y:S01]  /*8cd0*/  FMUL R69, R69, R11.reuse ;  /* 0x0000000b45457220 */ /* 0x080fe20000400000 */
[----:B------:R-:W-:Y:S01]  /*8ce0*/  IMAD.X R31, R4, 0x1, R27, P2 ;  /* 0x00000001041f7824 */ /* 0x000fe200010e061b */
[----:B------:R-:W-:Y:S01]  /*8cf0*/  ISETP.GT.AND P0, PT, R164, 0x8, P0 ;  /* 0x00000008a400780c */ /* 0x000fe20000704270 */
[-C--:B------:R-:W-:Y:S01]  /*8d00*/  FMUL R71, R71, R11.reuse ;  /* 0x0000000b47477220 */ /* 0x080fe20000400000 */
[----:B------:R-:W-:Y:S01]  /*8d10*/  ISETP.GT.AND P2, PT, R5, 0x28, PT ;  /* 0x000000280500780c */ /* 0x000fe20003f44270 */
[----:B------:R-:W-:Y:S01]  /*8d20*/  IMAD.X R21, R18, 0x1, R25, P5 ;  /* 0x0000000112157824 */ /* 0x000fe200028e0619 */
[----:B------:R-:W-:Y:S01]  /*8d30*/  @P4 STG.E desc[UR16][R30.64], R41 ;  /* 0x000000291e004986 */ /* 0x000fe2000c101910 */
[----:B-1----:R-:W-:Y:S01]  /*8d40*/  IADD3 R22, P4, R19, R26, RZ ;  /* 0x0000001a13167210 */ /* 0x002fe20007f9e0ff */
[-C--:B------:R-:W-:Y:S01]  /*8d50*/  FMUL R73, R73, R11.reuse ;  /* 0x0000000b49497220 */ /* 0x080fe20000400000 */
[----:B------:R-:W-:Y:S01]  /*8d60*/  ISETP.GT.AND P5, PT, R164, RZ, P2 ;  /* 0x000000ffa400720c */ /* 0x000fe200017a4270 */
[----:B------:R1:W-:Y:S01]  /*8d70*/  @P1 STG.E desc[UR16][R20.64], R33 ;  /* 0x0000002114001986 */ /* 0x0003e2000c101910 */
[----:B------:R-:W-:Y:S01]  /*8d80*/  ISETP.GT.AND P1, PT, R5, 0x29, PT ;  /* 0x000000290500780c */ /* 0x000fe20003f24270 */
[----:B------:R-:W-:Y:S01]  /*8d90*/  IMAD.X R23, R18, 0x1, R27, P4 ;  /* 0x0000000112177824 */ /* 0x000fe200020e061b */
[----:B------:R-:W-:Y:S01]  /*8da0*/  IADD3 R24, P6, R6, R28, RZ ;  /* 0x0000001c06187210 */ /* 0x000fe20007fde0ff */
[-C--:B0-----:R-:W-:Y:S01]  /*8db0*/  FMUL R35, R44, R11.reuse ;  /* 0x0000000b2c237220 */ /* 0x081fe20000400000 */
[----:B------:R-:W-:Y:S01]  /*8dc0*/  ISETP.GT.AND P4, PT, R164, RZ, P1 ;  /* 0x000000ffa400720c */ /* 0x000fe20000f84270 */
[-C--:B------:R-:W-:Y:S01]  /*8dd0*/  FMUL R75, R75, R11.reuse ;  /* 0x0000000b4b4b7220 */ /* 0x080fe20000400000 */
[----:B------:R0:W-:Y:S01]  /*8de0*/  @P0 STG.E desc[UR16][R22.64], R43 ;  /* 0x0000002b16000986 */ /* 0x0001e2000c101910 */
[----:B------:R-:W-:Y:S01]  /*8df0*/  IMAD.X R25, R4, 0x1, R29, P6 ;  /* 0x0000000104197824 */ /* 0x000fe200030e061d */
[----:B------:R-:W-:Y:S01]  /*8e00*/  ISETP.GT.AND P0, PT, R164, 0x8, P2 ;  /* 0x00000008a400780c */ /* 0x000fe20001704270 */
[-C--:B------:R-:W-:Y:S01]  /*8e10*/  FMUL R77, R77, R11.reuse ;  /* 0x0000000b4d4d7220 */ /* 0x080fe20000400000 */
[----:B------:R-:W-:Y:S01]  /*8e20*/  IADD3 R26, P2, R6, R30, RZ ;  /* 0x0000001e061a7210 */ /* 0x000fe20007f5e0ff */
[-C--:B-1----:R-:W-:Y:S01]  /*8e30*/  FMUL R33, R46, R11.reuse ;  /* 0x0000000b2e217220 */ /* 0x082fe20000400000 */
        /* <DEDUP_REMOVED lines=9> */
[----:B0-----:R-:W-:Y:S01]  /*8ed0*/  IADD3 R22, P4, R19, R30, RZ ;  /* 0x0000001e13167210 */ /* 0x001fe20007f9e0ff */
[-C--:B------:R-:W-:Y:S01]  /*8ee0*/  FMUL R83, R83, R11.reuse ;  /* 0x0000000b53537220 */ /* 0x080fe20000400000 */
[----:B------:R-:W-:Y:S01]  /*8ef0*/  ISETP.GT.AND P5, PT, R164, RZ, P2 ;  /* 0x000000ffa400720c */ /* 0x000fe200017a4270 */
[----:B------:R0:W-:Y:S01]  /*8f00*/  @P0 STG.E desc[UR16][R20.64], R33 ;  /* 0x0000002114000986 */ /* 0x0001e2000c101910 */
[----:B------:R-:W-:Y:S01]  /*8f10*/  ISETP.GT.AND P0, PT, R5, 0x31, PT ;  /* 0x000000310500780c */ /* 0x000fe20003f04270 */
[----:B------:R-:W-:Y:S01]  /*8f20*/  IMAD.X R23, R18, 0x1, R31, P4 ;  /* 0x0000000112177824 */ /* 0x000fe200020e061f */
[----:B------:R-:W-:Y:S01]  /*8f30*/  IADD3 R28, P6, R6, R24, RZ ;  /* 0x00000018061c7210 */ /* 0x000fe20007fde0ff */
[-C--:B-1----:R-:W-:Y:S01]  /*8f40*/  FMUL R35, R48, R11.reuse ;  /* 0x0000000b30237220 */ /* 0x082fe20000400000 */
        /* <DEDUP_REMOVED lines=112> */
[----:B------:R-:W-:Y:S01]  /*9650*/  ISETP.GT.AND P2, PT, R5, 0x58, PT ;  /* 0x000000580500780c */ /* 0x000fe20003f44270 */
[-C--:B------:R-:W-:Y:S01]  /*9660*/  FMUL R131, R131, R11.reuse ;  /* 0x0000000b83837220 */ /* 0x080fe20000400000 */
[----:B------:R-:W-:Y:S01]  /*9670*/  ISETP.GT.AND P0, PT, R164, 0x8, P0 ;  /* 0x00000008a400780c */ /* 0x000fe20000704270 */
[----:B------:R-:W-:Y:S01]  /*9680*/  IMAD.X R21, R18, 0x1, R25, P5 ;  /* 0x0000000112157824 */ /* 0x000fe200028e0619 */
[----:B------:R-:W-:Y:S01]  /*9690*/  @P4 STG.E desc[UR16][R30.64], R65 ;  /* 0x000000411e004986 */ /* 0x000fe2000c101910 */
[----:B------:R-:W-:Y:S01]  /*96a0*/  ISETP.GT.AND P5, PT, R164, RZ, P2 ;  /* 0x000000ffa400720c */ /* 0x000fe200017a4270 */
[-C--:B------:R-:W-:Y:S01]  /*96b0*/  FMUL R133, R133, R11.reuse ;  /* 0x0000000b85857220 */ /* 0x080fe20000400000 */
[----:B-1----:R-:W-:Y:S01]  /*96c0*/  IADD3 R22, P4, R19, R26, RZ ;  /* 0x0000001a13167210 */ /* 0x002fe20007f9e0ff */
[----:B------:R1:W-:Y:S01]  /*96d0*/  @P1 STG.E desc[UR16][R20.64], R33 ;  /* 0x0000002114001986 */ /* 0x0003e2000c101910 */
[----:B------:R-:W-:Y:S01]  /*96e0*/  IADD3 R24, P6, R6, R28, RZ ;  /* 0x0000001c06187210 */ /* 0x000fe20007fde0ff */
[-C--:B0-----:R-:W-:Y:S01]  /*96f0*/  FMUL R35, R68, R11.reuse ;  /* 0x0000000b44237220 */ /* 0x081fe20000400000 */
[----:B------:R-:W-:Y:S01]  /*9700*/  ISETP.GT.AND P1, PT, R5, 0x59, PT ;  /* 0x000000590500780c */ /* 0x000fe20003f24270 */
[----:B------:R-:W-:Y:S01]  /*9710*/  IMAD.X R23, R18, 0x1, R27, P4 ;  /* 0x0000000112177824 */ /* 0x000fe200020e061b */
[----:B------:R-:W-:Y:S01]  /*9720*/  ISETP.GT.AND P2, PT, R164, 0x8, P2 ;  /* 0x00000008a400780c */ /* 0x000fe20001744270 */
[----:B------:R-:W-:Y:S01]  /*9730*/  IMAD.X R25, R4, 0x1, R29, P6 ;  /* 0x0000000104197824 */ /* 0x000fe200030e061d */
[----:B------:R-:W-:Y:S01]  /*9740*/  ISETP.GT.AND P4, PT, R164, RZ, P1 ;  /* 0x000000ffa400720c */ /* 0x000fe20000f84270 */
[-C--:B------:R-:W-:Y:S01]  /*9750*/  FMUL R135, R135, R11.reuse ;  /* 0x0000000b87877220 */ /* 0x080fe20000400000 */
[----:B------:R0:W-:Y:S01]  /*9760*/  @P0 STG.E desc[UR16][R22.64], R67 ;  /* 0x0000004316000986 */ /* 0x0001e2000c101910 */
[----:B------:R-:W-:Y:S01]  /*9770*/  IADD3 R26, P0, R6, R30, RZ ;  /* 0x0000001e061a7210 */ /* 0x000fe20007f1e0ff */
[-C--:B------:R-:W-:Y:S01]  /*9780*/  FMUL R137, R137, R11.reuse ;  /* 0x0000000b89897220 */ /* 0x080fe20000400000 */
[----:B------:R-:W-:Y:S01]  /*9790*/  ISETP.GT.AND P1, PT, R164, 0x8, P1 ;  /* 0x00000008a400780c */ /* 0x000fe20000f24270 */
[----:B------:R2:W-:Y:S01]  /*97a0*/  @P5 STG.E desc[UR16][R24.64], R35 ;  /* 0x0000002318005986 */ /* 0x0005e2000c101910 */
[----:B-1----:R-:W-:Y:S01]  /*97b0*/  IADD3 R20, P5, R19, R28, RZ ;  /* 0x0000001c13147210 */ /* 0x002fe20007fbe0ff */
[----:B------:R-:W-:Y:S01]  /*97c0*/  IMAD.X R27, R4, 0x1, R31, P0 ;  /* 0x00000001041b7824 */ /* 0x000fe200000e061f */
[----:B------:R-:W-:Y:S01]  /*97d0*/  ISETP.GT.AND P0, PT, R5, 0x60, PT ;  /* 0x000000600500780c */ /* 0x000fe20003f04270 */
[-C--:B------:R-:W-:Y:S01]  /*97e0*/  FMUL R33, R70, R11.reuse ;  /* 0x0000000b46217220 */ /* 0x080fe20000400000 */
[----:B------:R-:W-:Y:S01]  /*97f0*/  IADD3 R28, P6, R6, R24, RZ ;  /* 0x00000018061c7210 */ /* 0x000fe20007fde0ff */
[----:B------:R-:W-:Y:S01]  /*9800*/  IMAD.X R21, R18, 0x1, R29, P5 ;  /* 0x0000000112157824 */ /* 0x000fe200028e061d */
[----:B------:R-:W-:Y:S01]  /*9810*/  @P4 STG.E desc[UR16][R26.64], R69 ;  /* 0x000000451a004986 */ /* 0x000fe2000c101910 */
[----:B0-----:R-:W-:Y:S01]  /*9820*/  IADD3 R22, P5, R19, R30, RZ ;  /* 0x0000001e13167210 */ /* 0x001fe20007fbe0ff */
[----:B------:R-:W-:Y:S01]  /*9830*/  FMUL R139, R139, R11 ;  /* 0x0000000b8b8b7220 */ /* 0x000fe20000400000 */
[----:B------:R-:W-:Y:S01]  /*9840*/  ISETP.GT.AND P4, PT, R164, RZ, P0 ;  /* 0x000000ffa400720c */ /* 0x000fe20000784270 */
[----:B------:R0:W-:Y:S01]  /*9850*/  @P2 STG.E desc[UR16][R20.64], R33 ;  /* 0x0000002114002986 */ /* 0x0001e2000c101910 */
[----:B------:R-:W-:Y:S01]  /*9860*/  ISETP.GT.AND P2, PT, R5, 0x61, PT ;  /* 0x000000610500780c */ /* 0x000fe20003f44270 */
[----:B------:R-:W-:-:S02]  /*9870*/  IMAD.X R23, R18, 0x1, R31, P5 ;  /* 0x0000000112177824 */ /* 0x000fc400028e061f */
[-C--:B--2---:R-:W-:Y:S01]  /*9880*/  FMUL R35, R72, R11.reuse ;  /* 0x0000000b48237220 */ /* 0x084fe20000400000 */
[----:B------:R-:W-:Y:S01]  /*9890*/  IMAD.X R29, R4, 0x1, R25, P6 ;  /* 0x00000001041d7824 */ /* 0x000fe200030e0619 */
[----:B------:R-:W-:Y:S01]  /*98a0*/  ISETP.GT.AND P5, PT, R164, RZ, P2 ;  /* 0x000000ffa400720c */ /* 0x000fe200017a4270 */
[-C--:B------:R-:W-:Y:S01]  /*98b0*/  FMUL R141, R141, R11.reuse ;  /* 0x0000000b8d8d7220 */ /* 0x080fe20000400000 */
[----:B------:R1:W-:Y:S01]  /*98c0*/  @P1 STG.E desc[UR16][R22.64], R71 ;  /* 0x0000004716001986 */ /* 0x0003e2000c101910 */
[----:B------:R-:W-:Y:S01]  /*98d0*/  IADD3 R30, P1, R6, R26, RZ ;  /* 0x0000001a061e7210 */ /* 0x000fe20007f3e0ff */
[-C--:B------:R-:W-:Y:S01]  /*98e0*/  FMUL R143, R143, R11.reuse ;  /* 0x0000000b8f8f7220 */ /* 0x080fe20000400000 */
[----:B------:R-:W-:Y:S01]  /*98f0*/  ISETP.GT.AND P0, PT, R164, 0x8, P0 ;  /* 0x00000008a400780c */ /* 0x000fe20000704270 */
[-C--:B------:R-:W-:Y:S01]  /*9900*/  FMUL R145, R145, R11.reuse ;  /* 0x0000000b91917220 */ /* 0x080fe20000400000 */
[----:B------:R2:W-:Y:S01]  /*9910*/  @P4 STG.E desc[UR16][R28.64], R35 ;  /* 0x000000231c004986 */ /* 0x0005e2000c101910 */
[----:B0-----:R-:W-:Y:S01]  /*9920*/  IADD3 R20, P4, R19, R24, RZ ;  /* 0x0000001813147210 */ /* 0x001fe20007f9e0ff */
[----:B------:R-:W-:Y:S01]  /*9930*/  IMAD.X R31, R4, 0x1, R27, P1 ;  /* 0x00000001041f7824 */ /* 0x000fe200008e061b */
[----:B------:R-:W-:Y:S01]  /*9940*/  ISETP.GT.AND P1, PT, R5, 0x68, PT ;  /* 0x000000680500780c */ /* 0x000fe20003f24270 */
[-C--:B------:R-:W-:Y:S01]  /*9950*/  FMUL R33, R74, R11.reuse ;  /* 0x0000000b4a217220 */ /* 0x080fe20000400000 */
[----:B------:R-:W-:Y:S01]  /*9960*/  ISETP.GT.AND P2, PT, R164, 0x8, P2 ;  /* 0x00000008a400780c */ /* 0x000fe20001744270 */
        /* <DEDUP_REMOVED lines=9> */
[-C--:B--2---:R-:W-:Y:S01]  /*9a00*/  FMUL R35, R76, R11.reuse ;  /* 0x0000000b4c237220 */ /* 0x084fe20000400000 */
[----:B------:R-:W-:Y:S01]  /*9a10*/  ISETP.GT.AND P5, PT, R164, RZ, P0 ;  /* 0x000000ffa400720c */ /* 0x000fe200007a4270 */
[-C--:B------:R-:W-:Y:S01]  /*9a20*/  FMUL R149, R149, R11.reuse ;  /* 0x0000000b95957220 */ /* 0x080fe20000400000 */
[----:B------:R1:W-:Y:S01]  /*9a30*/  @P2 STG.E desc[UR16][R22.64], R75 ;  /* 0x0000004b16002986 */ /* 0x0003e2000c101910 */
[----:B------:R-:W-:Y:S01]  /*9a40*/  IMAD.X R25, R4, 0x1, R29, P6 ;  /* 0x0000000104197824 */ /* 0x000fe200030e061d */
[----:B------:R-:W-:Y:S01]  /*9a50*/  IADD3 R26, P2, R6, R30, RZ ;  /* 0x0000001e061a7210 */ /* 0x000fe20007f5e0ff */
[-C--:B------:R-:W-:Y:S01]  /*9a60*/  FMUL R151, R151, R11.reuse ;  /* 0x0000000b97977220 */ /* 0x080fe20000400000 */
[----:B------:R-:W-:Y:S01]  /*9a70*/  ISETP.GT.AND P1, PT, R164, 0x8, P1 ;  /* 0x00000008a400780c */ /* 0x000fe20000f24270 */
[----:B0-----:R-:W-:Y:S01]  /*9a80*/  FMUL R33, R78, R11 ;  /* 0x0000000b4e217220 */ /* 0x001fe20000400000 */
[----:B------:R0:W-:Y:S01]  /*9a90*/  @P4 STG.E desc[UR16][R24.64], R35 ;  /* 0x0000002318004986 */ /* 0x0001e2000c101910 */
[----:B------:R-:W-:Y:S01]  /*9aa0*/  IADD3 R20, P4, R19, R28, RZ ;  /* 0x0000001c13147210 */ /* 0x000fe20007f9e0ff */
[----:B------:R-:W-:Y:S01]  /*9ab0*/  IMAD.X R27, R4, 0x1, R31, P2 ;  /* 0x00000001041b7824 */ /* 0x000fe200010e061f */
[----:B------:R-:W-:-:S02]  /*9ac0*/  ISETP.GT.AND P2, PT, R5, 0x70, PT ;  /* 0x000000700500780c */ /* 0x000fc40003f44270 */
[----:B------:R-:W-:Y:S01]  /*9ad0*/  ISETP.GT.AND P0, PT, R164, 0x8, P0 ;  /* 0x00000008a400780c */ /* 0x000fe20000704270 */
[----:B------:R-:W-:Y:S01]  /*9ae0*/  IMAD.X R21, R18, 0x1, R29, P4 ;  /* 0x0000000112157824 */ /* 0x000fe200020e061d */
[----:B------:R-:W-:Y:S01]  /*9af0*/  @P5 STG.E desc[UR16][R26.64], R77 ;  /* 0x0000004d1a005986 */ /* 0x000fe2000c101910 */
[----:B-1----:R-:W-:Y:S02]  /*9b00*/  IADD3 R22, P5, R19, R30, RZ ;  /* 0x0000001e13167210 */ /* 0x002fe40007fbe0ff */
[----:B------:R-:W-:Y:S01]  /*9b10*/  ISETP.GT.AND P4, PT, R164, RZ, P2 ;  /* 0x000000ffa400720c */ /* 0x000fe20001784270 */
[----:B------:R1:W-:Y:S01]  /*9b20*/  @P1 STG.E desc[UR16][R20.64], R33 ;  /* 0x0000002114001986 */ /* 0x0003e2000c101910 */
[----:B------:R-:W-:Y:S01]  /*9b30*/  ISETP.GT.AND P1, PT, R5, 0x71, PT ;  /* 0x000000710500780c */ /* 0x000fe20003f24270 */
[----:B------:R-:W-:Y:S01]  /*9b40*/  IMAD.X R23, R18, 0x1, R31, P5 ;  /* 0x0000000112177824 */ /* 0x000fe200028e061f */
[----:B------:R-:W-:Y:S01]  /*9b50*/  IADD3 R28, P6, R6, R24, RZ ;  /* 0x00000018061c7210 */ /* 0x000fe20007fde0ff */
[----:B0-----:R-:W-:Y:S01]  /*9b60*/  FMUL R35, R80, R11 ;  /* 0x0000000b50237220 */ /* 0x001fe20000400000 */
[----:B------:R-:W-:-:S02]  /*9b70*/  ISETP.GT.AND P5, PT, R164, RZ, P1 ;  /* 0x000000ffa400720c */ /* 0x000fc40000fa4270 */
[----:B------:R0:W-:Y:S01]  /*9b80*/  @P0 STG.E desc[UR16][R22.64], R79 ;  /* 0x0000004f16000986 */ /* 0x0001e2000c101910 */
[----:B------:R-:W-:Y:S01]  /*9b90*/  IMAD.X R29, R4, 0x1, R25, P6 ;  /* 0x00000001041d7824 */ /* 0x000fe200030e0619 */
[----:B------:R-:W-:Y:S02]  /*9ba0*/  IADD3 R30, P0, R6, R26, RZ ;  /* 0x0000001a061e7210 */ /* 0x000fe40007f1e0ff */
[----:B------:R-:W-:Y:S01]  /*9bb0*/  ISETP.GT.AND P2, PT, R164, 0x8, P2 ;  /* 0x00000008a400780c */ /* 0x000fe20001744270 */
[----:B-1----:R-:W-:Y:S01]  /*9bc0*/  FMUL R33, R82, R11 ;  /* 0x0000000b52217220 */ /* 0x002fe20000400000 */
[----:B------:R1:W-:Y:S01]  /*9bd0*/  @P4 STG.E desc[UR16][R28.64], R35 ;  /* 0x000000231c004986 */ /* 0x0003e2000c101910 */
[----:B------:R-:W-:Y:S01]  /*9be0*/  IADD3 R20, P4, R19, R24, RZ ;  /* 0x0000001813147210 */ /* 0x000fe20007f9e0ff */
[----:B------:R-:W-:Y:S01]  /*9bf0*/  IMAD.X R31, R4, 0x1, R27, P0 ;  /* 0x00000001041f7824 */ /* 0x000fe200000e061b */
[----:B------:R-:W-:Y:S02]  /*9c00*/  ISETP.GT.AND P0, PT, R5, 0x78, PT ;  /* 0x000000780500780c */ /* 0x000fe40003f04270 */
[----:B------:R-:W-:Y:S01]  /*9c10*/  ISETP.GT.AND P1, PT, R164, 0x8, P1 ;  /* 0x00000008a400780c */ /* 0x000fe20000f24270 */
[----:B------:R-:W-:Y:S01]  /*9c20*/  IMAD.X R21, R18, 0x1, R25, P4 ;  /* 0x0000000112157824 */ /* 0x000fe200020e0619 */
[----:B------:R-:W-:Y:S01]  /*9c30*/  @P5 STG.E desc[UR16][R30.64], R81 ;  /* 0x000000511e005986 */ /* 0x000fe2000c101910 */
[----:B0-----:R-:W-:-:S02]  /*9c40*/  IADD3 R22, P5, R19, R26, RZ ;  /* 0x0000001a13167210 */ /* 0x001fc40007fbe0ff */
[----:B------:R-:W-:Y:S01]  /*9c50*/  ISETP.GT.AND P4, PT, R164, RZ, P0 ;  /* 0x000000ffa400720c */ /* 0x000fe20000784270 */
[----:B------:R0:W-:Y:S01]  /*9c60*/  @P2 STG.E desc[UR16][R20.64], R33 ;  /* 0x0000002114002986 */ /* 0x0001e2000c101910 */
[----:B------:R-:W-:Y:S01]  /*9c70*/  ISETP.GT.AND P2, PT, R5, 0x79, PT ;  /* 0x000000790500780c */ /* 0x000fe20003f44270 */
[----:B------:R-:W-:Y:S01]  /*9c80*/  IMAD.X R23, R18, 0x1, R27, P5 ;  /* 0x0000000112177824 */ /* 0x000fe200028e061b */
[----:B------:R-:W-:Y:S01]  /*9c90*/  IADD3 R24, P6, R6, R28, RZ ;  /* 0x0000001c06187210 */ /* 0x000fe20007fde0ff */
[----:B-1----:R-:W-:Y:S01]  /*9ca0*/  FMUL R35, R84, R11 ;  /* 0x0000000b54237220 */ /* 0x002fe20000400000 */
[----:B------:R-:W-:Y:S02]  /*9cb0*/  ISETP.GT.AND P5, PT, R164, RZ, P2 ;  /* 0x000000ffa400720c */ /* 0x000fe400017a4270 */
[----:B------:R1:W-:Y:S01]  /*9cc0*/  @P1 STG.E desc[UR16][R22.64], R83 ;  /* 0x0000005316001986 */ /* 0x0003e2000c101910 */
[----:B------:R-:W-:Y:S01]  /*9cd0*/  IMAD.X R25, R4, 0x1, R29, P6 ;  /* 0x0000000104197824 */ /* 0x000fe200030e061d */
[----:B------:R-:W-:-:S02]  /*9ce0*/  IADD3 R26, P1, R6, R30, RZ ;  /* 0x0000001e061a7210 */ /* 0x000fc40007f3e0ff */
[----:B------:R-:W-:Y:S01]  /*9cf0*/  ISETP.GT.AND P0, PT, R164, 0x8, P0 ;  /* 0x00000008a400780c */ /* 0x000fe20000704270 */
[----:B0-----:R-:W-:Y:S01]  /*9d00*/  FMUL R33, R86, R11 ;  /* 0x0000000b56217220 */ /* 0x001fe20000400000 */
[----:B------:R0:W-:Y:S01]  /*9d10*/  @P4 STG.E desc[UR16][R24.64], R35 ;  /* 0x0000002318004986 */ /* 0x0001e2000c101910 */
[----:B------:R-:W-:Y:S01]  /*9d20*/  IADD3 R20, P4, R19, R28, RZ ;  /* 0x0000001c13147210 */ /* 0x000fe20007f9e0ff */
[----:B------:R-:W-:Y:S01]  /*9d30*/  IMAD.X R27, R4, 0x1, R31, P1 ;  /* 0x00000001041b7824 */ /* 0x000fe200008e061f */
[----:B------:R-:W-:Y:S02]  /*9d40*/  ISETP.GT.AND P1, PT, R5, 0x80, PT ;  /* 0x000000800500780c */ /* 0x000fe40003f24270 */
[----:B------:R-:W-:Y:S01]  /*9d50*/  ISETP.GT.AND P2, PT, R164, 0x8, P2 ;  /* 0x00000008a400780c */ /* 0x000fe20001744270 */
[----:B------:R-:W-:Y:S01]  /*9d60*/  IMAD.X R21, R18, 0x1, R29, P4 ;  /* 0x0000000112157824 */ /* 0x000fe200020e061d */
[----:B------:R-:W-:Y:S01]  /*9d70*/  @P5 STG.E desc[UR16][R26.64], R85 ;  /* 0x000000551a005986 */ /* 0x000fe2000c101910 */
[----:B-1----:R-:W-:-:S02]  /*9d80*/  IADD3 R22, P5, R19, R30, RZ ;  /* 0x0000001e13167210 */ /* 0x002fc40007fbe0ff */
[----:B------:R-:W-:Y:S01]  /*9d90*/  ISETP.GT.AND P4, PT, R164, RZ, P1 ;  /* 0x000000ffa400720c */ /* 0x000fe20000f84270 */
[----:B------:R1:W-:Y:S01]  /*9da0*/  @P0 STG.E desc[UR16][R20.64], R33 ;  /* 0x0000002114000986 */ /* 0x0003e2000c101910 */
[----:B------:R-:W-:Y:S01]  /*9db0*/  ISETP.GT.AND P0, PT, R5, 0x81, PT ;  /* 0x000000810500780c */ /* 0x000fe20003f04270 */
[----:B------:R-:W-:Y:S01]  /*9dc0*/  IMAD.X R23, R18, 0x1, R31, P5 ;  /* 0x0000000112177824 */ /* 0x000fe200028e061f */
[----:B------:R-:W-:Y:S01]  /*9dd0*/  IADD3 R28, P6, R6, R24, RZ ;  /* 0x00000018061c7210 */ /* 0x000fe20007fde0ff */
[----:B0-----:R-:W-:Y:S01]  /*9de0*/  FMUL R35, R88, R11 ;  /* 0x0000000b58237220 */ /* 0x001fe20000400000 */
[----:B------:R-:W-:Y:S02]  /*9df0*/  ISETP.GT.AND P5, PT, R164, RZ, P0 ;  /* 0x000000ffa400720c */ /* 0x000fe400007a4270 */
[----:B------:R0:W-:Y:S01]  /*9e00*/  @P2 STG.E desc[UR16][R22.64], R87 ;  /* 0x0000005716002986 */ /* 0x0001e2000c101910 */
[----:B------:R-:W-:Y:S01]  /*9e10*/  IMAD.X R29, R4, 0x1, R25, P6 ;  /* 0x00000001041d7824 */ /* 0x000fe200030e0619 */
[----:B------:R-:W-:-:S02]  /*9e20*/  IADD3 R30, P2, R6, R26, RZ ;  /* 0x0000001a061e7210 */ /* 0x000fc40007f5e0ff */
        /* <DEDUP_REMOVED lines=249> */
[----:B------:R-:W-:-:S02]  /*adc0*/  ISETP.GT.AND P4, PT, R164, RZ, P2 ;  /* 0x000000ffa400720c */ /* 0x000fc40001784270 */
[----:B0-----:R-:W-:Y:S01]  /*add0*/  IADD3 R22, P5, R19, R26, RZ ;  /* 0x0000001a13167210 */ /* 0x001fe20007fbe0ff */
[----:B------:R0:W-:Y:S01]  /*ade0*/  @P1 STG.E desc[UR16][R20.64], R33 ;  /* 0x0000002114001986 */ /* 0x0001e2000c101910 */
[----:B------:R-:W-:Y:S01]  /*adf0*/  IADD3 R24, P6, R6, R28, RZ ;  /* 0x0000001c06187210 */ /* 0x000fe20007fde0ff */
[-C--:B-1----:R-:W-:Y:S01]  /*ae00*/  FMUL R35, R140, R11.reuse ;  /* 0x0000000b8c237220 */ /* 0x082fe20000400000 */
[----:B------:R-:W-:Y:S01]  /*ae10*/  ISETP.GT.AND P1, PT, R5, 0xe9, PT ;  /* 0x000000e90500780c */ /* 0x000fe20003f24270 */
[----:B------:R-:W-:Y:S01]  /*ae20*/  IMAD.X R23, R18, 0x1, R27, P5 ;  /* 0x0000000112177824 */ /* 0x000fe200028e061b */
[----:B------:R-:W-:Y:S01]  /*ae30*/  ISETP.GT.AND P2, PT, R164, 0x8, P2 ;  /* 0x00000008a400780c */ /* 0x000fe20001744270 */
[----:B------:R-:W-:Y:S01]  /*ae40*/  IMAD.X R25, R4, 0x1, R29, P6 ;  /* 0x0000000104197824 */ /* 0x000fe200030e061d */
[----:B------:R-:W-:Y:S02]  /*ae50*/  ISETP.GT.AND P5, PT, R164, RZ, P1 ;  /* 0x000000ffa400720c */ /* 0x000fe40000fa4270 */
[----:B------:R1:W-:Y:S01]  /*ae60*/  @P0 STG.E desc[UR16][R22.64], R139 ;  /* 0x0000008b16000986 */ /* 0x0003e2000c101910 */
[----:B------:R-:W-:Y:S01]  /*ae70*/  IADD3 R26, P0, R6, R30, RZ ;  /* 0x0000001e061a7210 */ /* 0x000fe20007f1e0ff */
[----:B0-----:R-:W-:-:S02]  /*ae80*/  FMUL R33, R142, R11 ;  /* 0x0000000b8e217220 */ /* 0x001fc40000400000 */
[----:B------:R0:W-:Y:S01]  /*ae90*/  @P4 STG.E desc[UR16][R24.64], R35 ;  /* 0x0000002318004986 */ /* 0x0001e2000c101910 */
[----:B------:R-:W-:Y:S01]  /*aea0*/  IADD3 R20, P4, R19, R28, RZ ;  /* 0x0000001c13147210 */ /* 0x000fe20007f9e0ff */
[----:B------:R-:W-:Y:S01]  /*aeb0*/  IMAD.X R27, R4, 0x1, R31, P0 ;  /* 0x00000001041b7824 */ /* 0x000fe200000e061f */
[----:B------:R-:W-:Y:S02]  /*aec0*/  ISETP.GT.AND P0, PT, R5, 0xf0, PT ;  /* 0x000000f00500780c */ /* 0x000fe40003f04270 */
        /* <DEDUP_REMOVED lines=13> */
[----:B------:R-:W-:Y:S02]  /*afa0*/  ISETP.GT.AND P6, PT, R164, 0x8, P0 ;  /* 0x00000008a400780c */ /* 0x000fe400007c4270 */
[----:B------:R-:W-:Y:S01]  /*afb0*/  IADD3 R30, P0, R6, R26, RZ ;  /* 0x0000001a061e7210 */ /* 0x000fe20007f1e0ff */
[----:B-1----:R-:W-:Y:S01]  /*afc0*/  FMUL R33, R146, R11 ;  /* 0x0000000b92217220 */ /* 0x002fe20000400000 */
[----:B------:R1:W-:Y:S01]  /*afd0*/  @P4 STG.E desc[UR16][R28.64], R35 ;  /* 0x000000231c004986 */ /* 0x0003e2000c101910 */
[----:B------:R-:W-:Y:S02]  /*afe0*/  IADD3 R20, P1, R19, R24, RZ ;  /* 0x0000001813147210 */ /* 0x000fe40007f3e0ff */
[----:B------:R-:W-:Y:S01]  /*aff0*/  IMAD.X R31, R4, 0x1, R27, P0 ;  /* 0x00000001041f7824 */ /* 0x000fe200000e061b */
[----:B------:R-:W-:-:S02]  /*b000*/  ISETP.GT.AND P0, PT, R5, 0xf8, PT ;  /* 0x000000f80500780c */ /* 0x000fc40003f04270 */
[C---:B0-----:R-:W-:Y:S01]  /*b010*/  IADD3 R22, P4, R19.reuse, R26, RZ ;  /* 0x0000001a13167210 */ /* 0x041fe20007f9e0ff */
[----:B------:R-:W-:Y:S01]  /*b020*/  IMAD.X R21, R18, 0x1, R25, P1 ;  /* 0x0000000112157824 */ /* 0x000fe200008e0619 */
[----:B------:R-:W-:Y:S01]  /*b030*/  @P5 STG.E desc[UR16][R30.64], R145 ;  /* 0x000000911e005986 */ /* 0x000fe2000c101910 */
[-C--:B------:R-:W-:Y:S02]  /*b040*/  IADD3 R24, P5, R6, R28.reuse, RZ ;  /* 0x0000001c06187210 */ /* 0x080fe40007fbe0ff */
[----:B------:R-:W-:Y:S01]  /*b050*/  IMAD.X R23, R18, 0x1, R27, P4 ;  /* 0x0000000112177824 */ /* 0x000fe200020e061b */
[----:B-1----:R-:W-:Y:S01]  /*b060*/  IADD3 R28, P4, R19, R28, RZ ;  /* 0x0000001c131c7210 */ /* 0x002fe20007f9e0ff */
[----:B------:R0:W-:Y:S01]  /*b070*/  @P6 STG.E desc[UR16][R20.64], R33 ;  /* 0x0000002114006986 */ /* 0x0001e2000c101910 */
[----:B------:R-:W-:Y:S01]  /*b080*/  ISETP.GT.AND P1, PT, R5, 0xf9, PT ;  /* 0x000000f90500780c */ /* 0x000fe20003f24270 */
[--C-:B------:R-:W-:Y:S01]  /*b090*/  IMAD.X R25, R4, 0x1, R29.reuse, P5 ;  /* 0x0000000104197824 */ /* 0x100fe200028e061d */
[----:B------:R-:W-:Y:S01]  /*b0a0*/  ISETP.GT.AND P2, PT, R164, 0x8, P2 ;  /* 0x00000008a400780c */ /* 0x000fe20001744270 */
[----:B------:R-:W-:Y:S01]  /*b0b0*/  IMAD.X R29, R18, 0x1, R29, P4 ;  /* 0x00000001121d7824 */ /* 0x000fe200020e061d */
[----:B------:R-:W-:-:S02]  /*b0c0*/  ISETP.GT.AND P6, PT, R164, RZ, P0 ;  /* 0x000000ffa400720c */ /* 0x000fc400007c4270 */
[-C--:B------:R-:W-:Y:S02]  /*b0d0*/  IADD3 R26, P5, R6, R30.reuse, RZ ;  /* 0x0000001e061a7210 */ /* 0x080fe40007fbe0ff */
[C---:B------:R-:W-:Y:S02]  /*b0e0*/  ISETP.GT.AND P4, PT, R164.reuse, RZ, P1 ;  /* 0x000000ffa400720c */ /* 0x040fe40000f84270 */
[----:B------:R-:W-:Y:S01]  /*b0f0*/  ISETP.GT.AND P0, PT, R164, 0x8, P0 ;  /* 0x00000008a400780c */ /* 0x000fe20000704270 */
[--C-:B------:R-:W-:Y:S01]  /*b100*/  IMAD.X R27, R4, 0x1, R31.reuse, P5 ;  /* 0x00000001041b7824 */ /* 0x100fe200028e061f */
[----:B------:R-:W-:Y:S01]  /*b110*/  ISETP.GT.AND P1, PT, R164, 0x8, P1 ;  /* 0x00000008a400780c */ /* 0x000fe20000f24270 */
[-C--:B0-----:R-:W-:Y:S01]  /*b120*/  FMUL R21, R150, R11.reuse ;  /* 0x0000000b96157220 */ /* 0x081fe20000400000 */
[----:B------:R-:W-:Y:S01]  /*b130*/  IADD3 R4, P5, R19, R30, RZ ;  /* 0x0000001e13047210 */ /* 0x000fe20007fbe0ff */
[----:B------:R-:W-:Y:S01]  /*b140*/  FMUL R19, R148, R11 ;  /* 0x0000000b94137220 */ /* 0x000fe20000400000 */
[----:B------:R0:W-:Y:S03]  /*b150*/  @P2 STG.E desc[UR16][R22.64], R147 ;  /* 0x0000009316002986 */ /* 0x0001e6000c101910 */
[----:B------:R-:W-:Y:S01]  /*b160*/  IMAD.X R5, R18, 0x1, R31, P5 ;  /* 0x0000000112057824 */ /* 0x000fe200028e061f */
[----:B------:R0:W-:Y:S04]  /*b170*/  @P6 STG.E desc[UR16][R24.64], R19 ;  /* 0x0000001318006986 */ /* 0x0001e8000c101910 */
[----:B------:R0:W-:Y:S04]  /*b180*/  @P4 STG.E desc[UR16][R26.64], R149 ;  /* 0x000000951a004986 */ /* 0x0001e8000c101910 */
[----:B------:R0:W-:Y:S04]  /*b190*/  @P0 STG.E desc[UR16][R28.64], R21 ;  /* 0x000000151c000986 */ /* 0x0001e8000c101910 */
[----:B------:R0:W-:Y:S02]  /*b1a0*/  @P1 STG.E desc[UR16][R4.64], R151 ;  /* 0x0000009704001986 */ /* 0x0001e4000c101910 */
.L_x_277:
[----:B------:R-:W-:Y:S05]  /*b1b0*/  BSYNC B0 ;  /* 0x0000000000007941 */ /* 0x000fea0003800000 */
.L_x_25:
[C---:B------:R-:W-:Y:S01]  /*b1c0*/  LEA R2, P0, R8.reuse, R2, 0x1 ;  /* 0x0000000208027211 */ /* 0x040fe200078008ff */
[----:B------:R-:W-:Y:S01]  /*b1d0*/  ULDC.64 UR8, c[0x0][0x750] ;  /* 0x0001d40000087ab9 */ /* 0x000fe20000000a00 */
[----:B0---4-:R-:W-:Y:S01]  /*b1e0*/  IMAD.U32 R4, RZ, RZ, UR13 ;  /* 0x0000000dff047e24 */ /* 0x011fe2000f8e00ff */
[----:B------:R-:W-:Y:S01]  /*b1f0*/  PRMT R18, RZ, 0x7610, R18 ;  /* 0x00007610ff127816 */ /* 0x000fe20000000012 */
[----:B------:R-:W-:Y:S01]  /*b200*/  IMAD.MOV.U32 R6, RZ, RZ, -0x1 ;  /* 0xffffffffff067424 */ /* 0x000fe200078e00ff */
[----:B------:R-:W-:Y:S01]  /*b210*/  LEA.HI.X R3, R8, R3, R0, 0x1, P0 ;  /* 0x0000000308037211 */ /* 0x000fe200000f0c00 */
[----:B------:R0:W-:Y:S01]  /*b220*/  SYNCS.ARRIVE.TRANS64.A1T0 RZ, [R4+UR21], RZ ;  /* 0x000000ff04ff79a7 */ /* 0x0001e20008100015 */
[----:B------:R-:W-:Y:S01]  /*b230*/  ISETP.GE.U32.AND P0, PT, R2, UR8, PT ;  /* 0x0000000802007c0c */ /* 0x000fe2000bf06070 */
[----:B------:R-:W-:-:S03]  /*b240*/  IMAD.MOV.U32 R5, RZ, RZ, -0x1 ;  /* 0xffffffffff057424 */ /* 0x000fc600078e00ff */
[----:B------:R-:W-:Y:S01]  /*b250*/  ISETP.GE.U32.AND.EX P0, PT, R3, UR9, PT, P0 ;  /* 0x0000000903007c0c */ /* 0x000fe2000bf06100 */
[----:B0-----:R-:W-:-:S12]  /*b260*/  IMAD.MOV.U32 R4, RZ, RZ, -0x1 ;  /* 0xffffffffff047424 */ /* 0x001fd800078e00ff */
[----:B------:R-:W-:Y:S05]  /*b270*/  @P0 BRA `(.L_x_278) ;  /* 0x0000000400600947 */ /* 0x000fea0003800000 */
[----:B------:R-:W0:Y:S01]  /*b280*/  S2R R28, SR_CTAID.X ;  /* 0x00000000001c7919 */ /* 0x000e220000002500 */
[----:B---3--:R-:W3:Y:S01]  /*b290*/  LDC.64 R22, c[0x0][0x728] ;  /* 0x0001ca00ff167b82 */ /* 0x008ee20000000a00 */
[----:B------:R-:W-:Y:S01]  /*b2a0*/  ULDC UR8, c[0x0][0x150] ;  /* 0x0000540000087ab9 */ /* 0x000fe20000000800 */
[----:B------:R-:W-:Y:S01]  /*b2b0*/  IMAD.MOV.U32 R20, RZ, RZ, R2 ;  /* 0x000000ffff147224 */ /* 0x000fe200078e0002 */
[----:B------:R-:W4:Y:S01]  /*b2c0*/  S2R R30, SR_CTAID.Y ;  /* 0x00000000001e7919 */ /* 0x000f220000002600 */
[----:B------:R-:W-:-:S04]  /*b2d0*/  IMAD.MOV.U32 R21, RZ, RZ, R3 ;  /* 0x000000ffff157224 */ /* 0x000fc800078e0003 */
[----:B------:R-:W1:Y:S08]  /*b2e0*/  LDC R31, c[0x0][0x144] ;  /* 0x00005100ff1f7b82 */ /* 0x000e700000000800 */
[----:B------:R-:W1:Y:S08]  /*b2f0*/  LDC R6, c[0x0][0x730] ;  /* 0x0001cc00ff067b82 */ /* 0x000e700000000800 */
[----:B------:R-:W1:Y:S01]  /*b300*/  LDC.64 R26, c[0x0][0x720] ;  /* 0x0001c800ff1a7b82 */ /* 0x000e620000000a00 */
[----:B---3--:R-:W-:-:S04]  /*b310*/  ISETP.NE.U32.AND P0, PT, R22, RZ, PT ;  /* 0x000000ff1600720c */ /* 0x008fc80003f05070 */
[----:B------:R-:W-:Y:S02]  /*b320*/  ISETP.NE.AND.EX P0, PT, R23, RZ, PT, P0 ;  /* 0x000000ff1700720c */ /* 0x000fe40003f05300 */
[----:B0-----:R-:W-:-:S05]  /*b330*/  I2FP.F32.U32 R4, R28 ;  /* 0x0000001c00047245 */ /* 0x001fca0000201000 */
[----:B------:R-:W-:-:S04]  /*b340*/  FMUL R4, R4, UR8 ;  /* 0x0000000804047c20 */ /* 0x000fc80008400000 */
[----:B------:R0:W3:Y:S02]  /*b350*/  F2I.U32.TRUNC.NTZ R29, R4 ;  /* 0x00000004001d7305 */ /* 0x0000e4000020f000 */
[----:B----4-:R-:W-:Y:S05]  /*b360*/  @!P0 BRA `(.L_x_279) ;  /* 0x0000000000288947 */ /* 0x010fea0003800000 */
[----:B------:R-:W4:Y:S02]  /*b370*/  LDC R5, c[0x0][0x734] ;  /* 0x0001cd00ff057b82 */ /* 0x000f240000000800 */
[----:B----4-:R-:W-:-:S05]  /*b380*/  IADD3 R21, P0, R2, R5, RZ ;  /* 0x0000000502157210 */ /* 0x010fca0007f1e0ff */
[----:B------:R-:W-:-:S04]  /*b390*/  IMAD.X R25, RZ, RZ, R3, P0 ;  /* 0x000000ffff197224 */ /* 0x000fc800000e0603 */
[----:B0-----:R-:W-:-:S04]  /*b3a0*/  IMAD.WIDE.U32 R4, R25, R22, RZ ;  /* 0x0000001619047225 */ /* 0x001fc800078e00ff */
[----:B------:R-:W-:-:S04]  /*b3b0*/  IMAD.WIDE.U32 R18, P0, R21, R23, R4 ;  /* 0x0000001715127225 */ /* 0x000fc80007800004 */
[----:B------:R-:W-:-:S04]  /*b3c0*/  IMAD.WIDE.U32 R4, R21, R22, RZ ;  /* 0x0000001615047225 */ /* 0x000fc800078e00ff */
[----:B------:R-:W-:Y:S01]  /*b3d0*/  IMAD.X R21, RZ, RZ, RZ, P0 ;  /* 0x000000ffff157224 */ /* 0x000fe200000e06ff */
[----:B------:R-:W-:Y:S01]  /*b3e0*/  IADD3 RZ, P0, R5, R18, RZ ;  /* 0x0000001205ff7210 */ /* 0x000fe20007f1e0ff */
[----:B------:R-:W-:-:S04]  /*b3f0*/  IMAD.MOV.U32 R20, RZ, RZ, R19 ;  /* 0x000000ffff147224 */ /* 0x000fc800078e0013 */
[----:B------:R-:W-:-:S08]  /*b400*/  IMAD.WIDE.U32.X R20, R25, R23, R20, P0 ;  /* 0x0000001719147225 */ /* 0x000fd000000e0414 */
.L_x_279:
[-CC-:B-1----:R-:W-:Y:S01]  /*b410*/  SHF.R.U64 R24, R20, R6.reuse, R21.reuse ;  /* 0x0000000614187219 */ /* 0x182fe20000001215 */
[----:B--2---:R-:W1:Y:S01]  /*b420*/  LDC.64 R34, c[0x0][0x740] ;  /* 0x0001d000ff227b82 */ /* 0x004e620000000a00 */
[----:B0-----:R-:W-:Y:S01]  /*b430*/  SHF.R.U32.HI R4, RZ, R6, R21 ;  /* 0x00000006ff047219 */ /* 0x001fe20000011615 */
[----:B---3--:R-:W-:Y:S01]  /*b440*/  IMAD.MOV R29, RZ, RZ, -R29 ;  /* 0x000000ffff1d7224 */ /* 0x008fe200078e0a1d */
[----:B------:R-:W-:Y:S01]  /*b450*/  IADD3 R19, P0, RZ, -R24, RZ ;  /* 0x80000018ff137210 */ /* 0x000fe20007f1e0ff */
[----:B------:R-:W-:Y:S01]  /*b460*/  ULDC UR8, c[0x0][0x154] ;  /* 0x0000550000087ab9 */ /* 0x000fe20000000800 */
[----:B------:R-:W-:Y:S02]  /*b470*/  IMAD.MOV.U32 R21, RZ, RZ, 0x1 ;  /* 0x00000001ff157424 */ /* 0x000fe400078e00ff */
[----:B------:R-:W-:Y:S01]  /*b480*/  IMAD R29, R31, R29, R28 ;  /* 0x0000001d1f1d7224 */ /* 0x000fe200078e021c */
[----:B------:R-:W0:Y:S01]  /*b490*/  LDC R18, c[0x0][0x718] ;  /* 0x0001c600ff127b82 */ /* 0x000e220000000800 */
[----:B------:R-:W-:-:S04]  /*b4a0*/  IMAD.X R5, RZ, RZ, ~R4, P0 ;  /* 0x000000ffff057224 */ /* 0x000fc800000e0e04 */
[-C--:B------:R-:W-:Y:S02]  /*b4b0*/  IMAD R6, R5, R26.reuse, RZ ;  /* 0x0000001a05067224 */ /* 0x080fe400078e02ff */
[C---:B------:R-:W-:Y:S01]  /*b4c0*/  IMAD.WIDE.U32 R4, R19.reuse, R26, R2 ;  /* 0x0000001a13047225 */ /* 0x040fe200078e0002 */
[----:B------:R-:W2:Y:S03]  /*b4d0*/  LDC R20, c[0x0][0x708] ;  /* 0x0001c200ff147b82 */ /* 0x000ea60000000800 */
[----:B------:R-:W-:Y:S01]  /*b4e0*/  IMAD R19, R19, R27, R6 ;  /* 0x0000001b13137224 */ /* 0x000fe200078e0206 */
[----:B------:R-:W-:-:S03]  /*b4f0*/  I2FP.F32.U32 R6, R30 ;  /* 0x0000001e00067245 */ /* 0x000fc60000201000 */
[----:B------:R-:W-:Y:S01]  /*b500*/  IMAD.IADD R5, R5, 0x1, R19 ;  /* 0x0000000105057824 */ /* 0x000fe200078e0213 */
[----:B------:R-:W3:Y:S01]  /*b510*/  LDC R32, c[0x0][0x758] ;  /* 0x0001d600ff207b82 */ /* 0x000ee20000000800 */
[----:B-1----:R-:W-:Y:S01]  /*b520*/  ISETP.NE.U32.AND P0, PT, R34, RZ, PT ;  /* 0x000000ff2200720c */ /* 0x002fe20003f05070 */
[----:B------:R-:W-:-:S03]  /*b530*/  IMAD.MOV.U32 R19, RZ, RZ, -0x1 ;  /* 0xffffffffff137424 */ /* 0x000fc600078e00ff */
[----:B------:R-:W-:-:S03]  /*b540*/  ISETP.NE.AND.EX P0, PT, R35, RZ, PT, P0 ;  /* 0x000000ff2300720c */ /* 0x000fc60003f05300 */
[----:B------:R-:W1:Y:S01]  /*b550*/  LDC R27, c[0x0][0x148] ;  /* 0x00005200ff1b7b82 */ /* 0x000e620000000800 */
[-CC-:B0-----:R-:W-:Y:S02]  /*b560*/  SHF.R.U64 R22, R4, R18.reuse, R5.reuse ;  /* 0x0000001204167219 */ /* 0x181fe40000001205 */
[----:B------:R-:W-:Y:S01]  /*b570*/  SHF.R.U32.HI R5, RZ, R18, R5 ;  /* 0x00000012ff057219 */ /* 0x000fe20000011605 */
[----:B------:R-:W-:-:S04]  /*b580*/  FMUL R18, R6, UR8 ;  /* 0x0000000806127c20 */ /* 0x000fc80008400000 */
[----:B------:R-:W0:Y:S01]  /*b590*/  LDC R28, c[0x0][0x700] ;  /* 0x0001c000ff1c7b82 */ /* 0x000e220000000800 */
[----:B------:R4:W0:Y:S01]  /*b5a0*/  F2I.U32.TRUNC.NTZ R25, R18 ;  /* 0x0000001200197305 */ /* 0x000822000020f000 */
[-CC-:B--2---:R-:W-:Y:S02]  /*b5b0*/  SHF.R.U64 R6, R22, R20.reuse, R5.reuse ;  /* 0x0000001416067219 */ /* 0x184fe40000001205 */
[----:B------:R-:W-:-:S04]  /*b5c0*/  SHF.R.U32.HI R5, RZ, R20, R5 ;  /* 0x00000014ff057219 */ /* 0x000fc80000011605 */
[----:B------:R-:W2:Y:S01]  /*b5d0*/  LDC R33, c[0x0][0x748] ;  /* 0x0001d200ff217b82 */ /* 0x000ea20000000800 */
[-CC-:B---3--:R-:W-:Y:S02]  /*b5e0*/  SHF.R.U64 R26, R6, R32.reuse, R5.reuse ;  /* 0x00000020061a7219 */ /* 0x188fe40000001205 */
[-C--:B------:R-:W-:Y:S02]  /*b5f0*/  SHF.L.U32 R19, R19, R32.reuse, RZ ;  /* 0x0000002013137219 */ /* 0x080fe400000006ff */
[-C--:B------:R-:W-:Y:S01]  /*b600*/  SHF.R.U32.HI R5, RZ, R32.reuse, R5 ;  /* 0x00000020ff057219 */ /* 0x080fe20000011605 */
[----:B------:R-:W-:Y:S01]  /*b610*/  IMAD.MOV.U32 R4, RZ, RZ, R26 ;  /* 0x000000ffff047224 */ /* 0x000fe200078e001a */
[----:B------:R-:W-:Y:S01]  /*b620*/  SHF.L.U32 R32, R21, R32, RZ ;  /* 0x0000002015207219 */ /* 0x000fe200000006ff */
[----:B------:R-:W3:Y:S01]  /*b630*/  LDC R36, c[0x0][0x738] ;  /* 0x0001ce00ff247b82 */ /* 0x000ee20000000800 */
[----:B------:R-:W-:-:S07]  /*b640*/  LOP3.LUT R31, RZ, R19, RZ, 0x33, !PT ;  /* 0x00000013ff1f7212 */ /* 0x000fce00078e33ff */
[----:B------:R-:W0:Y:S01]  /*b650*/  LDC R37, c[0x0][0x710] ;  /* 0x0001c400ff257b82 */ /* 0x000e220000000800 */
[----:B----4-:R-:W-:Y:S05]  /*b660*/  @!P0 BRA `(.L_x_280) ;  /* 0x0000000000288947 */ /* 0x010fea0003800000 */
[----:B------:R-:W4:Y:S02]  /*b670*/  LDC R21, c[0x0][0x74c] ;  /* 0x0001d300ff157b82 */ /* 0x000f240000000800 */
[----:B----4-:R-:W-:-:S05]  /*b680*/  IADD3 R21, P0, R26, R21, RZ ;  /* 0x000000151a157210 */ /* 0x010fca0007f1e0ff */
        /* <DEDUP_REMOVED lines=8> */
.L_x_280:
[----:B--2---:R-:W-:Y:S01]  /*b710*/  SHF.R.U64 R4, R4, R33, R5 ;  /* 0x0000002104047219 */ /* 0x004fe20000001205 */
[----:B0-----:R-:W-:Y:S01]  /*b720*/  VIADD R21, R28, 0xffffffff ;  /* 0xffffffff1c157836 */ /* 0x001fe20000000000 */
[----:B------:R-:W-:Y:S01]  /*b730*/  LOP3.LUT R19, R6, R31, RZ, 0xc0, !PT ;  /* 0x0000001f06137212 */ /* 0x000fe200078ec0ff */
[----:B------:R-:W-:Y:S02]  /*b740*/  IMAD.MOV R25, RZ, RZ, -R25 ;  /* 0x000000ffff197224 */ /* 0x000fe400078e0a19 */
[----:B------:R-:W-:Y:S02]  /*b750*/  IMAD.MOV R5, RZ, RZ, -R4 ;  /* 0x000000ffff057224 */ /* 0x000fe400078e0a04 */
[----:B------:R-:W-:Y:S01]  /*b760*/  IMAD R6, R32, R4, R19 ;  /* 0x0000000420067224 */ /* 0x000fe200078e0213 */
[----:B------:R-:W-:Y:S01]  /*b770*/  LOP3.LUT R19, R22, R21, RZ, 0xc0, !PT ;  /* 0x0000001516137212 */ /* 0x000fe200078ec0ff */
[----:B-1----:R-:W-:Y:S02]  /*b780*/  @P3 IMAD R29, R27, R25, R30 ;  /* 0x000000191b1d3224 */ /* 0x002fe400078e021e */
[----:B---3--:R-:W-:-:S02]  /*b790*/  IMAD R4, R5, R36, R26 ;  /* 0x0000002405047224 */ /* 0x008fc400078e021a */
[----:B------:R-:W-:Y:S02]  /*b7a0*/  IMAD R6, R6, R37, R29 ;  /* 0x0000002506067224 */ /* 0x000fe400078e021d */
[----:B------:R-:W-:Y:S02]  /*b7b0*/  IMAD R19, R4, R28, R19 ;  /* 0x0000001c04137224 */ /* 0x000fe400078e0213 */
[----:B------:R-:W-:Y:S02]  /*b7c0*/  IMAD.MOV.U32 R18, RZ, RZ, 0x1 ;  /* 0x00000001ff127424 */ /* 0x000fe400078e00ff */
[----:B------:R-:W-:Y:S01]  /*b7d0*/  IMAD.MOV.U32 R4, RZ, RZ, R24 ;  /* 0x000000ffff047224 */ /* 0x000fe200078e0018 */
[----:B------:R-:W-:Y:S02]  /*b7e0*/  SEL R5, R19, R6, !P3 ;  /* 0x0000000613057207 */ /* 0x000fe40005800000 */
[----:B------:R-:W-:-:S07]  /*b7f0*/  SEL R6, R6, R19, !P3 ;  /* 0x0000001306067207 */ /* 0x000fce0005800000 */
.L_x_278:
[----:B------:R-:W-:Y:S02]  /*b800*/  LOP3.LUT P0, RZ, R18, 0xff, RZ, 0xc0, !PT ;  /* 0x000000ff12ff7812 */ /* 0x000fe4000780c0ff */
[----:B------:R-:W-:-:S11]  /*b810*/  LOP3.LUT R162, R162, 0x1, RZ, 0x3c, !PT ;  /* 0x00000001a2a27812 */ /* 0x000fd600078e3cff */
[----:B------:R-:W-:Y:S05]  /*b820*/  @P0 BRA `(.L_x_281) ;  /* 0xffffff5c00080947 */ /* 0x000fea000383ffff */
[----:B------:R-:W-:Y:S05]  /*b830*/  EXIT ;  /* 0x000000000000794d */ /* 0x000fea0003800000 */
.L_x_13:
[----:B------:R-:W-:-:S08]  /*b840*/  ISETP.NE.AND P0, PT, R12, RZ, PT ;  /* 0x000000ff0c00720c */ /* 0x000fd00003f05270 */
[----:B-----5:R-:W0:-:S00]  /*b850*/  USETMAXREG.DEALLOC.CTAPOOL 0x28 ;  /* 0x00000028000079c8 */ /* 0x020e0000080e0500 */
[----:B------:R-:W-:Y:S05]  /*b860*/  @P0 EXIT ;  /* 0x000000000000094d */ /* 0x000fea0003800000 */
[----:B0-----:R-:W-:Y:S01]  /*b870*/  LOP3.LUT P0, RZ, R15, 0xff, RZ, 0xc0, !PT ;  /* 0x000000ff0fff7812 */ /* 0x001fe2000780c0ff */
[----:B------:R-:W-:Y:S02]  /*b880*/  IMAD.MOV.U32 R12, RZ, RZ, 0x1 ;  /* 0x00000001ff0c7424 */ /* 0x000fe400078e00ff */
[----:B------:R-:W-:-:S10]  /*b890*/  IMAD.MOV.U32 R15, RZ, RZ, RZ ;  /* 0x000000ffff0f7224 */ /* 0x000fd400078e00ff */
[----:B------:R-:W-:Y:S05]  /*b8a0*/  @!P0 BRA `(.L_x_282) ;  /* 0x0000000c005c8947 */ /* 0x000fea0003800000 */
[----:B------:R-:W-:Y:S01]  /*b8b0*/  LOP3.LUT P0, RZ, R13, 0x1f, RZ, 0xc0, !PT ;  /* 0x0000001f0dff7812 */ /* 0x000fe2000780c0ff */
[----:B------:R-:W-:Y:S01]  /*b8c0*/  ULDC UR5, c[0x0][0x758] ;  /* 0x0001d60000057ab9 */ /* 0x000fe20000000800 */
[----:B------:R-:W-:Y:S01]  /*b8d0*/  UMOV UR7, 0xffffffff ;  /* 0xffffffff00077882 */ /* 0x000fe20000000000 */
[----:B------:R-:W-:Y:S01]  /*b8e0*/  BSSY B0, `(.L_x_282) ;  /* 0x00000d3000007945 */ /* 0x000fe20003800000 */
[----:B------:R-:W-:Y:S01]  /*b8f0*/  USHF.L.U32 UR7, UR7, UR5, URZ ;  /* 0x0000000507077299 */ /* 0x000fe2000800063f */
[C---:B------:R-:W-:Y:S01]  /*b900*/  ISETP.NE.AND P2, PT, R14.reuse, RZ, PT ;  /* 0x000000ff0e00720c */ /* 0x040fe20003f45270 */
[----:B------:R-:W-:Y:S01]  /*b910*/  IMAD.MOV.U32 R12, RZ, RZ, 0x1 ;  /* 0x00000001ff0c7424 */ /* 0x000fe200078e00ff */
[----:B------:R-:W-:Y:S01]  /*b920*/  ISETP.NE.OR P0, PT, R14, RZ, !P0 ;  /* 0x000000ff0e00720c */ /* 0x000fe20004705670 */
[----:B------:R-:W-:Y:S01]  /*b930*/  IMAD.MOV.U32 R14, RZ, RZ, 0x1 ;  /* 0x00000001ff0e7424 */ /* 0x000fe200078e00ff */
[----:B------:R-:W-:Y:S01]  /*b940*/  LOP3.LUT R13, R7, 0x2, RZ, 0xfc, !PT ;  /* 0x00000002070d7812 */ /* 0x000fe200078efcff */
[----:B------:R-:W-:Y:S01]  /*b950*/  IMAD.MOV.U32 R15, RZ, RZ, RZ ;  /* 0x000000ffff0f7224 */ /* 0x000fe200078e00ff */
[----:B------:R-:W-:Y:S01]  /*b960*/  ULDC UR4, c[0x0][0x700] ;  /* 0x0001c00000047ab9 */ /* 0x000fe20000000800 */
[----:B------:R-:W-:Y:S01]  /*b970*/  UMOV UR8, 0x1 ;  /* 0x0000000100087882 */ /* 0x000fe20000000000 */
[----:B------:R-:W-:-:S02]  /*b980*/  UIADD3 UR21, UR6, 0x1, URZ ;  /* 0x0000000106157890 */ /* 0x000fc4000fffe03f */
[----:B------:R-:W-:Y:S02]  /*b990*/  UIADD3 UR4, UR4, -0x1, URZ ;  /* 0xffffffff04047890 */ /* 0x000fe4000fffe03f */
[----:B------:R-:W-:Y:S02]  /*b9a0*/  USHF.L.U32 UR5, UR8, UR5, URZ ;  /* 0x0000000508057299 */ /* 0x000fe4000800063f */
[----:B------:R-:W-:Y:S01]  /*b9b0*/  ULOP3.LUT UR7, URZ, UR7, URZ, 0x33, !UPT ;  /* 0x000000073f077292 */ /* 0x000fe2000f8e333f */
[----:B------:R-:W-:-:S11]  /*b9c0*/  ULDC.64 UR40, c[0x0][0x198] ;  /* 0x0000660000287ab9 */ /* 0x000fd60000000a00 */
.L_x_294:
[----:B------:R-:W-:-:S03]  /*b9d0*/  UMOV UR8, 0xffffffff ;  /* 0xffffffff00087882 */ /* 0x000fc60000000000 */
[----:B------:R-:W-:Y:S05]  /*b9e0*/  BRA.DIV UR8, `(.L_x_283) ;  /* 0x0000000e08f07947 */ /* 0x000fea000b800000 */
[----:B------:R-:W-:-:S13]  /*b9f0*/  ELECT P1, URZ, PT ;  /* 0x00000000003f782f */ /* 0x000fda0003820000 */
.L_x_306:
[----:B------:R-:W0:Y:S01]  /*ba00*/  LDC R10, c[0x0][0x604] ;  /* 0x00018100ff0a7b82 */ /* 0x000e220000000800 */
[----:B------:R-:W-:Y:S01]  /*ba10*/  BSSY B1, `(.L_x_284) ;  /* 0x000004c000017945 */ /* 0x000fe20003800000 */
[----:B0-----:R-:W-:-:S13]  /*ba20*/  ISETP.LT.OR P1, PT, R10, 0x1, !P1 ;  /* 0x000000010a00780c */ /* 0x001fda0004f21670 */
[----:B------:R-:W-:Y:S05]  /*ba30*/  @P1 BRA `(.L_x_285) ;  /* 0x0000000400241947 */ /* 0x000fea0003800000 */
[----:B------:R-:W-:Y:S02]  /*ba40*/  IMAD.SHL.U32 R17, R5, 0x100, RZ ;  /* 0x0000010005117824 */ /* 0x000fe400078e00ff */
[----:B------:R-:W-:Y:S02]  /*ba50*/  IMAD.SHL.U32 R24, R6, 0x40, RZ ;  /* 0x0000004006187824 */ /* 0x000fe400078e00ff */
[----:B------:R-:W-:Y:S02]  /*ba60*/  IMAD.MOV.U32 R20, RZ, RZ, RZ ;  /* 0x000000ffff147224 */ /* 0x000fe400078e00ff */
[----:B------:R-:W-:Y:S02]  /*ba70*/  IMAD.MOV.U32 R21, RZ, RZ, 0x40 ;  /* 0x00000040ff157424 */ /* 0x000fe400078e00ff */
[----:B------:R-:W-:Y:S02]  /*ba80*/  IMAD.U32 R22, RZ, RZ, UR21 ;  /* 0x00000015ff167e24 */ /* 0x000fe4000f8e00ff */
[----:B------:R-:W-:-:S02]  /*ba90*/  IMAD.MOV.U32 R5, RZ, RZ, R12 ;  /* 0x000000ffff057224 */ /* 0x000fc400078e000c */
[----:B------:R-:W-:Y:S02]  /*baa0*/  IMAD.MOV.U32 R10, RZ, RZ, R15 ;  /* 0x000000ffff0a7224 */ /* 0x000fe400078e000f */
[----:B------:R-:W-:-:S07]  /*bab0*/  IMAD.MOV.U32 R23, RZ, RZ, RZ ;  /* 0x000000ffff177224 */ /* 0x000fce00078e00ff */
.L_x_289:
[----:B------:R-:W0:Y:S01]  /*bac0*/  S2R R16, SR_CgaCtaId ;  /* 0x0000000000107919 */ /* 0x000e220000008800 */
[----:B------:R-:W-:-:S04]  /*bad0*/  MOV R11, 0x400 ;  /* 0x00000400000b7802 */ /* 0x000fc80000000f00 */
[----:B0-----:R-:W-:Y:S02]  /*bae0*/  LEA R19, R16, R11, 0x18 ;  /* 0x0000000b10137211 */ /* 0x001fe400078ec0ff */
[----:B------:R-:W-:Y:S01]  /*baf0*/  SHF.L.U32 R11, R5, 0x1f, RZ ;  /* 0x0000001f050b7819 */ /* 0x000fe200000006ff */
[----:B------:R-:W0:Y:S02]  /*bb00*/  @!P2 LDC R16, c[0x0][0x640] ;  /* 0x00019000ff10ab82 */ /* 0x000e240000000800 */
[----:B------:R-:W-:-:S04]  /*bb10*/  IMAD R18, R10, 0x8, R19 ;  /* 0x000000080a127824 */ /* 0x000fc800078e0213 */
[----:B------:R-:W1:Y:S02]  /*bb20*/  SYNCS.PHASECHK.TRANS64.TRYWAIT P1, [R18+URZ+0x18], R11 ;  /* 0x0000180b120075a7 */ /* 0x000e64000802017f */
[----:B-1----:R-:W-:Y:S05]  /*bb30*/  @!P1 BRA `(.L_x_286) ;  /* 0x0000000c00bc9947 */ /* 0x002fea0003800000 */
.L_x_307:
[----:B-1----:R-:W-:Y:S01]  /*bb40*/  PRMT R11, R13, 0x9910, RZ ;  /* 0x000099100d0b7816 */ /* 0x002fe200000000ff */
[----:B0-----:R0:W-:Y:S03]  /*bb50*/  @!P2 SYNCS.ARRIVE.TRANS64 RZ, [R18+URZ], R16 ;  /* 0x0000001012ffa9a7 */ /* 0x0011e6000800003f */
[----:B------:R-:W-:-:S13]  /*bb60*/  ISETP.NE.AND P1, PT, R11, 0x2, PT ;  /* 0x000000020b00780c */ /* 0x000fda0003f25270 */
[----:B0-----:R-:W-:Y:S05]  /*bb70*/  @P1 BRA `(.L_x_287) ;  /* 0x0000000000041947 */ /* 0x001fea0003800000 */
[----:B------:R-:W-:Y:S01]  /*bb80*/  BPT.TRAP 0x1 ;  /* 0x000000040000795c */ /* 0x000fe20000300000 */
.L_x_287:
[----:B------:R-:W-:Y:S05]  /*bb90*/  @P0 BRA `(.L_x_288) ;  /* 0x0000000000040947 */ /* 0x000fea0003800000 */
[----:B------:R-:W-:Y:S01]  /*bba0*/  BPT.TRAP 0x1 ;  /* 0x000000040000795c */ /* 0x000fe20000300000 */
.L_x_288:
[--C-:B------:R-:W-:Y:S01]  /*bbb0*/  IMAD R11, R10, 0x2000, R19.reuse ;  /* 0x000020000a0b7824 */ /* 0x100fe200078e0213 */
[----:B------:R-:W-:Y:S01]  /*bbc0*/  R2UR UR18, R21 ;  /* 0x00000000151272ca */ /* 0x000fe200000e0000 */
[----:B------:R-:W-:Y:S01]  /*bbd0*/  VIADD R22, R22, 0xffffffff ;  /* 0xffffffff16167836 */ /* 0x000fe20000000000 */
[----:B------:R-:W-:Y:S01]  /*bbe0*/  R2UR UR33, R18 ;  /* 0x00000000122172ca */ /* 0x000fe200000e0000 */
[----:B------:R-:W-:Y:S01]  /*bbf0*/  UIADD3 UR14, UP0, UR40, 0xf0, URZ ;  /* 0x000000f0280e7890 */ /* 0x000fe2000ff1e03f */
[----:B------:R-:W-:Y:S01]  /*bc00*/  R2UR UR32, R11 ;  /* 0x000000000b2072ca */ /* 0x000fe200000e0000 */
[--C-:B------:R-:W-:Y:S01]  /*bc10*/  IMAD R11, R10, 0x400, R19.reuse ;  /* 0x000004000a0b7824 */ /* 0x100fe200078e0213 */
[----:B------:R-:W-:Y:S01]  /*bc20*/  R2UR UR36, R4 ;  /* 0x00000000042472ca */ /* 0x000fe200000e0000 */
[----:B------:R-:W-:Y:S01]  /*bc30*/  IMAD R19, R10, 0x10000, R19 ;  /* 0x000100000a137824 */ /* 0x000fe200078e0213 */
[----:B------:R-:W-:Y:S01]  /*bc40*/  R2UR UR34, R20 ;  /* 0x00000000142272ca */ /* 0x000fe200000e0000 */
[----:B------:R-:W-:Y:S01]  /*bc50*/  UIADD3 UR22, UP1, UR40, 0x1f0, URZ ;  /* 0x000001f028167890 */ /* 0x000fe2000ff3e03f */
[----:B------:R-:W-:Y:S01]  /*bc60*/  R2UR UR8, R11 ;  /* 0x000000000b0872ca */ /* 0x000fe200000e0000 */
[----:B------:R-:W-:Y:S01]  /*bc70*/  UIADD3 UR30, UP2, UR40, 0x2f0, URZ ;  /* 0x000002f0281e7890 */ /* 0x000fe2000ff5e03f */
[----:B------:R-:W-:Y:S01]  /*bc80*/  R2UR UR16, R19 ;  /* 0x00000000131072ca */ /* 0x000fe200000e0000 */
[----:B------:R-:W-:Y:S01]  /*bc90*/  UIADD3.X UR15, URZ, UR41, URZ, UP0, !UPT ;  /* 0x000000293f0f7290 */ /* 0x000fe200087fe43f */
[----:B------:R-:W-:Y:S01]  /*bca0*/  R2UR UR35, R24 ;  /* 0x00000000182372ca */ /* 0x000fe200000e0000 */
[----:B------:R-:W-:Y:S01]  /*bcb0*/  UIADD3.X UR23, URZ, UR41, URZ, UP1, !UPT ;  /* 0x000000293f177290 */ /* 0x000fe20008ffe43f */
[----:B------:R-:W-:Y:S01]  /*bcc0*/  R2UR UR11, R6 ;  /* 0x00000000060b72ca */ /* 0x000fe200000e0000 */
[----:B------:R-:W-:Y:S01]  /*bcd0*/  UIADD3 UR32, UR32, 0x100, URZ ;  /* 0x0000010020207890 */ /* 0x000fe2000fffe03f */
[----:B------:R-:W-:Y:S01]  /*bce0*/  R2UR UR12, R23 ;  /* 0x00000000170c72ca */ /* 0x000fe200000e0000 */
[----:B------:R-:W-:Y:S01]  /*bcf0*/  UIADD3 UR26, UR18, -0x40, URZ ;  /* 0xffffffc0121a7890 */ /* 0x000fe2000fffe03f */
[----:B------:R-:W-:Y:S01]  /*bd00*/  R2UR UR27, R17 ;  /* 0x00000000111b72ca */ /* 0x000fe200000e0000 */
[----:B------:R-:W-:Y:S01]  /*bd10*/  UIADD3.X UR31, URZ, UR41, URZ, UP2, !UPT ;  /* 0x000000293f1f7290 */ /* 0x000fe200097fe43f */
[----:B------:R-:W-:Y:S01]  /*bd20*/  ISETP.GT.AND P4, PT, R22, 0x1, PT ;  /* 0x000000011600780c */ /* 0x000fe20003f84270 */
[----:B------:R-:W-:Y:S01]  /*bd30*/  UIADD3 UR8, UR8, 0x36100, URZ ;  /* 0x0003610008087890 */ /* 0x000fe2000fffe03f */
[----:B------:R-:W-:Y:S01]  /*bd40*/  VIADD R10, R10, 0x1 ;  /* 0x000000010a0a7836 */ /* 0x000fe20000000000 */
[----:B------:R-:W-:Y:S01]  /*bd50*/  UIADD3 UR24, UR16, 0x6100, URZ ;  /* 0x0000610010187890 */ /* 0x000fe2000fffe03f */
[----:B------:R-:W-:Y:S01]  /*bd60*/  VIADD R23, R23, 0x1 ;  /* 0x0000000117177836 */ /* 0x000fe20000000000 */
[----:B------:R-:W-:Y:S01]  /*bd70*/  UIADD3 UR16, UR16, 0xe100, URZ ;  /* 0x0000e10010107890 */ /* 0x000fe2000fffe03f */
[----:B------:R-:W-:Y:S01]  /*bd80*/  VIADD R21, R21, 0x80 ;  /* 0x0000008015157836 */ /* 0x000fe20000000000 */
[----:B------:R-:W-:Y:S01]  /*bd90*/  UMOV UR38, 0x0 ;  /* 0x0000000000267882 */ /* 0x000fe20000000000 */
[----:B------:R-:W-:Y:S01]  /*bda0*/  UMOV UR39, 0x10000000 ;  /* 0x1000000000277882 */ /* 0x000fe20000000000 */
[----:B------:R-:W-:Y:S01]  /*bdb0*/  ISETP.NE.AND P1, PT, R10, 0x3, PT ;  /* 0x000000030a00780c */ /* 0x000fe20003f25270 */
[----:B------:R-:W-:Y:S01]  /*bdc0*/  UMOV UR10, URZ ;  /* 0x0000003f000a7c82 */ /* 0x000fe20008000000 */
[----:B------:R-:W-:Y:S01]  /*bdd0*/  UMOV UR9, UR33 ;  /* 0x0000002100097c82 */ /* 0x000fe20008000000 */
[----:B------:R-:W-:Y:S01]  /*bde0*/  UMOV UR13, UR36 ;  /* 0x00000024000d7c82 */ /* 0x000fe20008000000 */
[----:B------:R0:W-:Y:S01]  /*bdf0*/  UTMALDG.3D [UR32], [UR14], desc[UR38] ;  /* 0x000026200e0075b4 */ /* 0x0001e20008011000 */
[----:B------:R-:W-:Y:S01]  /*be00*/  UMOV UR25, UR33 ;  /* 0x0000002100197c82 */ /* 0x000fe20008000000 */
[----:B------:R-:W-:Y:S01]  /*be10*/  UMOV UR28, UR36 ;  /* 0x00000024001c7c82 */ /* 0x000fe20008000000 */
[----:B------:R-:W-:Y:S01]  /*be20*/  UMOV UR17, UR33 ;  /* 0x0000002100117c82 */ /* 0x000fe20008000000 */
[----:B------:R-:W-:Y:S01]  /*be30*/  UMOV UR19, UR27 ;  /* 0x0000001b00137c82 */ /* 0x000fe20008000000 */
[----:B------:R-:W-:Y:S01]  /*be40*/  UMOV UR20, UR36 ;  /* 0x0000002400147c82 */ /* 0x000fe20008000000 */
[----:B------:R-:W-:Y:S01]  /*be50*/  SEL R16, RZ, 0x1, P1 ;  /* 0x00000001ff107807 */ /* 0x000fe20000800000 */
[----:B------:R-:W-:Y:S01]  /*be60*/  VIADD R20, R20, 0x40 ;  /* 0x0000004014147836 */ /* 0x000fe20000000000 */
[----:B------:R0:W-:Y:S01]  /*be70*/  UTMALDG.4D [UR8], [UR22], desc[UR38] ;  /* 0x00002608160075b4 */ /* 0x0001e20008019000 */
[----:B------:R-:W-:-:S02]  /*be80*/  SEL R10, R10, RZ, P1 ;  /* 0x000000ff0a0a7207 */ /* 0x000fc40000800000 */
[----:B------:R-:W-:Y:S01]  /*be90*/  LOP3.LUT R5, R5, R16, RZ, 0x3c, !PT ;  /* 0x0000001005057212 */ /* 0x000fe200078e3cff */
[----:B------:R0:W-:Y:S01]  /*bea0*/  UTMALDG.3D [UR24], [UR30], desc[UR38] ;  /* 0x000026181e0075b4 */ /* 0x0001e20008011000 */
[----:B------:R0:W-:Y:S02]  /*beb0*/  UTMALDG.3D [UR16], [UR30], desc[UR38] ;  /* 0x000026101e0075b4 */ /* 0x0001e40008011000 */
[----:B0-----:R-:W-:Y:S05]  /*bec0*/  @P4 BRA `(.L_x_289) ;  /* 0xfffffff800fc4947 */ /* 0x001fea000383ffff */
.L_x_285:
[----:B------:R-:W-:Y:S05]  /*bed0*/  BSYNC B1 ;  /* 0x0000000000017941 */ /* 0x000fea0003800000 */
.L_x_284:
[----:B------:R-:W-:Y:S01]  /*bee0*/  LOP3.LUT P5, RZ, R14, 0xff, RZ, 0xc0, !PT ;  /* 0x000000ff0eff7812 */ /* 0x000fe200078ac0ff */
[----:B------:R-:W-:Y:S01]  /*bef0*/  VIADD R6, R15, UR6 ;  /* 0x000000060f067c36 */ /* 0x000fe20008000000 */
[----:B------:R-:W-:Y:S01]  /*bf00*/  ULDC.64 UR8, c[0x0][0x750] ;  /* 0x0001d40000087ab9 */ /* 0x000fe20000000a00 */
[----:B------:R-:W-:Y:S01]  /*bf10*/  IMAD.U32 R11, RZ, RZ, UR6 ;  /* 0x00000006ff0b7e24 */ /* 0x000fe2000f8e00ff */
[----:B------:R-:W-:Y:S01]  /*bf20*/  UISETP.GE.U32.AND UP0, UPT, UR6, 0x3, UPT ;  /* 0x000000030600788c */ /* 0x000fe2000bf06070 */
[----:B------:R-:W-:Y:S01]  /*bf30*/  BSSY B1, `(.L_x_290) ;  /* 0x000006b000017945 */ /* 0x000fe20003800000 */
[----:B------:R-:W-:Y:S02]  /*bf40*/  ISETP.GT.U32.AND P1, PT, R6, 0x2, PT ;  /* 0x000000020600780c */ /* 0x000fe40003f24070 */
[----:B------:R-:W-:Y:S02]  /*bf50*/  PRMT R14, RZ, 0x7610, R14 ;  /* 0x00007610ff0e7816 */ /* 0x000fe4000000000e */
[----:B------:R-:W-:-:S02]  /*bf60*/  ISETP.LT.U32.AND P1, PT, R11, 0x3, P1 ;  /* 0x000000030b00780c */ /* 0x000fc40000f21070 */
[----:B------:R-:W-:Y:S01]  /*bf70*/  PLOP3.LUT P4, PT, PT, PT, UP0, 0x80, 0x0 ;  /* 0x000000000000781c */ /* 0x000fe20003f8f008 */
[----:B------:R-:W0:Y:S01]  /*bf80*/  @P5 S2R R5, SR_CgaCtaId ;  /* 0x0000000000055919 */ /* 0x000e220000008800 */
[----:B------:R-:W-:-:S04]  /*bf90*/  @P5 MOV R4, 0x400 ;  /* 0x0000040000045802 */ /* 0x000fc80000000f00 */
[----:B0-----:R-:W-:Y:S01]  /*bfa0*/  @P5 LEA R10, R5, R4, 0x18 ;  /* 0x00000004050a5211 */ /* 0x001fe200078ec0ff */
[----:B------:R-:W-:-:S03]  /*bfb0*/  IMAD.WIDE.U32 R4, R6, -0x55555555, RZ ;  /* 0xaaaaaaab06047825 */ /* 0x000fc600078e00ff */
[----:B------:R0:W-:Y:S01]  /*bfc0*/  @P5 SYNCS.ARRIVE.TRANS64.A1T0 RZ, [R10+URZ+0x68], RZ ;  /* 0x000068ff0aff59a7 */ /* 0x0001e2000810003f */
[----:B------:R-:W-:Y:S01]  /*bfd0*/  IADD3 R2, P5, R2, R8, RZ ;  /* 0x0000000802027210 */ /* 0x000fe20007fbe0ff */
[----:B------:R-:W-:Y:S01]  /*bfe0*/  IMAD.MOV.U32 R4, RZ, RZ, -0x1 ;  /* 0xffffffffff047424 */ /* 0x000fe200078e00ff */
[----:B------:R-:W-:Y:S02]  /*bff0*/  SHF.R.U32.HI R11, RZ, 0x1, R5 ;  /* 0x00000001ff0b7819 */ /* 0x000fe40000011605 */
[----:B------:R-:W-:Y:S01]  /*c000*/  SEL R5, RZ, 0x1, !P1 ;  /* 0x00000001ff057807 */ /* 0x000fe20004800000 */
[----:B------:R-:W-:Y:S01]  /*c010*/  IMAD.X R3, R3, 0x1, R0, P5 ;  /* 0x0000000103037824 */ /* 0x000fe200028e0600 */
[----:B------:R-:W-:Y:S01]  /*c020*/  ISETP.GE.U32.AND P1, PT, R2, UR8, PT ;  /* 0x0000000802007c0c */ /* 0x000fe2000bf26070 */
[----:B------:R-:W-:Y:S01]  /*c030*/  IMAD R15, R11, -0x3, R6 ;  /* 0xfffffffd0b0f7824 */ /* 0x000fe200078e0206 */
[----:B------:R-:W-:Y:S01]  /*c040*/  LOP3.LUT R12, R12, R5, RZ, 0x3c, !PT ;  /* 0x000000050c0c7212 */ /* 0x000fe200078e3cff */
[----:B------:R-:W-:Y:S01]  /*c050*/  IMAD.MOV.U32 R6, RZ, RZ, -0x1 ;  /* 0xffffffffff067424 */ /* 0x000fe200078e00ff */
[----:B------:R-:W-:Y:S01]  /*c060*/  ISETP.GE.U32.AND.EX P1, PT, R3, UR9, PT, P1 ;  /* 0x0000000903007c0c */ /* 0x000fe2000bf26110 */
[----:B------:R-:W-:Y:S01]  /*c070*/  IMAD.MOV.U32 R5, RZ, RZ, -0x1 ;  /* 0xffffffffff057424 */ /* 0x000fe200078e00ff */
[----:B------:R-:W-:-:S02]  /*c080*/  @P4 LOP3.LUT R12, R12, 0x1, R11, 0x78, !PT ;  /* 0x000000010c0c4812 */ /* 0x000fc400078e780b */
[----:B0-----:R-:W-:-:S09]  /*c090*/  PRMT R10, RZ, 0x7610, R10 ;  /* 0x00007610ff0a7816 */ /* 0x001fd2000000000a */
[----:B------:R-:W-:Y:S05]  /*c0a0*/  @P1 BRA `(.L_x_291) ;  /* 0x00000004004c1947 */ /* 0x000fea0003800000 */
[----:B------:R-:W0:Y:S01]  /*c0b0*/  S2R R17, SR_CTAID.X ;  /* 0x0000000000117919 */ /* 0x000e220000002500 */
[----:B------:R-:W-:Y:S01]  /*c0c0*/  ULDC.64 UR8, c[0x0][0x728] ;  /* 0x0001ca0000087ab9 */ /* 0x000fe20000000a00 */
[----:B------:R-:W1:Y:S01]  /*c0d0*/  LDC R18, c[0x0][0x144] ;  /* 0x00005100ff127b82 */ /* 0x000e620000000800 */
[----:B------:R-:W-:Y:S01]  /*c0e0*/  ISETP.NE.U32.AND P1, PT, RZ, UR8, PT ;  /* 0x00000008ff007c0c */ /* 0x000fe2000bf25070 */
[----:B------:R-:W2:Y:S01]  /*c0f0*/  S2R R6, SR_CTAID.Y ;  /* 0x0000000000067919 */ /* 0x000ea20000002600 */
[----:B------:R-:W-:Y:S01]  /*c100*/  ULDC UR10, c[0x0][0x150] ;  /* 0x00005400000a7ab9 */ /* 0x000fe20000000800 */
[----:B------:R-:W-:Y:S01]  /*c110*/  ULDC UR11, c[0x0][0x730] ;  /* 0x0001cc00000b7ab9 */ /* 0x000fe20000000800 */
[----:B------:R-:W-:Y:S01]  /*c120*/  ISETP.NE.AND.EX P1, PT, RZ, UR9, PT, P1 ;  /* 0x00000009ff007c0c */ /* 0x000fe2000bf25310 */
[----:B------:R-:W-:Y:S01]  /*c130*/  IMAD.MOV.U32 R4, RZ, RZ, R2 ;  /* 0x000000ffff047224 */ /* 0x000fe200078e0002 */
[----:B0-----:R-:W-:-:S05]  /*c140*/  I2FP.F32.U32 R5, R17 ;  /* 0x0000001100057245 */ /* 0x001fca0000201000 */
[----:B------:R-:W-:Y:S01]  /*c150*/  FMUL R20, R5, UR10 ;  /* 0x0000000a05147c20 */ /* 0x000fe20008400000 */
[----:B------:R-:W-:-:S05]  /*c160*/  IMAD.MOV.U32 R5, RZ, RZ, R3 ;  /* 0x000000ffff057224 */ /* 0x000fca00078e0003 */
[----:B--2---:R-:W-:Y:S05]  /*c170*/  @!P1 BRA `(.L_x_292) ;  /* 0x0000000000289947 */ /* 0x004fea0003800000 */
[----:B------:R-:W-:Y:S02]  /*c180*/  ULDC UR10, c[0x0][0x734] ;  /* 0x0001cd00000a7ab9 */ /* 0x000fe40000000800 */
[----:B------:R-:W-:-:S05]  /*c190*/  IADD3 R5, P1, R2, UR10, RZ ;  /* 0x0000000a02057c10 */ /* 0x000fca000ff3e0ff */
[----:B------:R-:W-:-:S04]  /*c1a0*/  IMAD.X R19, RZ, RZ, R3, P1 ;  /* 0x000000ffff137224 */ /* 0x000fc800008e0603 */
[----:B------:R-:W-:-:S04]  /*c1b0*/  IMAD.WIDE.U32 R10, R19, UR8, RZ ;  /* 0x00000008130a7c25 */ /* 0x000fc8000f8e00ff */
[----:B------:R-:W-:-:S04]  /*c1c0*/  IMAD.WIDE.U32 R10, P1, R5, UR9, R10 ;  /* 0x00000009050a7c25 */ /* 0x000fc8000f82000a */
[----:B------:R-:W-:-:S04]  /*c1d0*/  IMAD.WIDE.U32 R4, R5, UR8, RZ ;  /* 0x0000000805047c25 */ /* 0x000fc8000f8e00ff */
[----:B------:R-:W-:Y:S01]  /*c1e0*/  IMAD.MOV.U32 R4, RZ, RZ, R11 ;  /* 0x000000ffff047224 */ /* 0x000fe200078e000b */
[----:B------:R-:W-:Y:S01]  /*c1f0*/  IADD3 RZ, P4, R5, R10, RZ ;  /* 0x0000000a05ff7210 */ /* 0x000fe20007f9e0ff */
[----:B------:R-:W-:-:S04]  /*c200*/  IMAD.X R5, RZ, RZ, RZ, P1 ;  /* 0x000000ffff057224 */ /* 0x000fc800008e06ff */
[----:B------:R-:W-:-:S08]  /*c210*/  IMAD.WIDE.U32.X R4, R19, UR9, R4, P4 ;  /* 0x0000000913047c25 */ /* 0x000fd0000a0e0404 */
.L_x_292:
[--C-:B------:R-:W-:Y:S01]  /*c220*/  SHF.R.U64 R16, R4, UR11, R5.reuse ;  /* 0x0000000b04107c19 */ /* 0x100fe20008001205 */
[----:B------:R-:W0:Y:S01]  /*c230*/  F2I.U32.TRUNC.NTZ R20, R20 ;  /* 0x0000001400147305 */ /* 0x000e22000020f000 */
[----:B------:R-:W-:Y:S01]  /*c240*/  SHF.R.U32.HI R4, RZ, UR11, R5 ;  /* 0x0000000bff047c19 */ /* 0x000fe20008011605 */
[----:B------:R-:W-:Y:S01]  /*c250*/  ULDC.64 UR8, c[0x0][0x720] ;  /* 0x0001c80000087ab9 */ /* 0x000fe20000000a00 */
[----:B------:R-:W-:Y:S01]  /*c260*/  IADD3 R11, P1, RZ, -R16, RZ ;  /* 0x80000010ff0b7210 */ /* 0x000fe20007f3e0ff */
[----:B------:R-:W-:Y:S01]  /*c270*/  ULDC.64 UR10, c[0x0][0x740] ;  /* 0x0001d000000a7ab9 */ /* 0x000fe20000000a00 */
[----:B------:R-:W2:Y:S03]  /*c280*/  LDC R21, c[0x0][0x148] ;  /* 0x00005200ff157b82 */ /* 0x000ea60000000800 */
[----:B------:R-:W-:Y:S01]  /*c290*/  IMAD.X R4, RZ, RZ, ~R4, P1 ;  /* 0x000000ffff047224 */ /* 0x000fe200008e0e04 */
[----:B------:R-:W-:-:S03]  /*c2a0*/  ISETP.NE.U32.AND P1, PT, RZ, UR10, PT ;  /* 0x0000000aff007c0c */ /* 0x000fc6000bf25070 */
[----:B------:R-:W-:Y:S01]  /*c2b0*/  IMAD R10, R4, UR8, RZ ;  /* 0x00000008040a7c24 */ /* 0x000fe2000f8e02ff */
[----:B------:R-:W-:Y:S01]  /*c2c0*/  ISETP.NE.AND.EX P1, PT, RZ, UR11, PT, P1 ;  /* 0x0000000bff007c0c */ /* 0x000fe2000bf25310 */
[----:B------:R-:W-:Y:S01]  /*c2d0*/  IMAD.WIDE.U32 R4, R11, UR8, R2 ;  /* 0x000000080b047c25 */ /* 0x000fe2000f8e0002 */
[----:B------:R-:W-:-:S03]  /*c2e0*/  ULDC UR8, c[0x0][0x718] ;  /* 0x0001c60000087ab9 */ /* 0x000fc60000000800 */
[----:B------:R-:W-:Y:S01]  /*c2f0*/  IMAD R11, R11, UR9, R10 ;  /* 0x000000090b0b7c24 */ /* 0x000fe2000f8e020a */
[----:B------:R-:W-:Y:S01]  /*c300*/  ULDC UR9, c[0x0][0x154] ;  /* 0x0000550000097ab9 */ /* 0x000fe20000000800 */
[----:B0-----:R-:W-:Y:S02]  /*c310*/  IMAD.MOV R10, RZ, RZ, -R20 ;  /* 0x000000ffff0a7224 */ /* 0x001fe400078e0a14 */
[----:B------:R-:W-:Y:S02]  /*c320*/  IMAD.IADD R5, R5, 0x1, R11 ;  /* 0x0000000105057824 */ /* 0x000fe400078e020b */
[----:B-1----:R-:W-:Y:S01]  /*c330*/  IMAD R17, R18, R10, R17 ;  /* 0x0000000a12117224 */ /* 0x002fe200078e0211 */
[----:B------:R-:W-:Y:S02]  /*c340*/  I2FP.F32.U32 R10, R6 ;  /* 0x00000006000a7245 */ /* 0x000fe40000201000 */
[--C-:B------:R-:W-:Y:S02]  /*c350*/  SHF.R.U64 R18, R4, UR8, R5.reuse ;  /* 0x0000000804127c19 */ /* 0x100fe40008001205 */
[----:B------:R-:W-:Y:S01]  /*c360*/  SHF.R.U32.HI R5, RZ, UR8, R5 ;  /* 0x00000008ff057c19 */ /* 0x000fe20008011605 */
[----:B------:R-:W-:Y:S01]  /*c370*/  FMUL R10, R10, UR9 ;  /* 0x000000090a0a7c20 */ /* 0x000fe20008400000 */
[----:B------:R-:W-:-:S02]  /*c380*/  ULDC UR8, c[0x0][0x708] ;  /* 0x0001c20000087ab9 */ /* 0x000fc40000000800 */
[--C-:B------:R-:W-:Y:S01]  /*c390*/  SHF.R.U64 R20, R18, UR8, R5.reuse ;  /* 0x0000000812147c19 */ /* 0x100fe20008001205 */
[----:B------:R0:W1:Y:S01]  /*c3a0*/  F2I.U32.TRUNC.NTZ R22, R10 ;  /* 0x0000000a00167305 */ /* 0x000062000020f000 */
[----:B------:R-:W-:Y:S01]  /*c3b0*/  SHF.R.U32.HI R5, RZ, UR8, R5 ;  /* 0x00000008ff057c19 */ /* 0x000fe20008011605 */
[----:B------:R-:W-:-:S03]  /*c3c0*/  ULDC UR8, c[0x0][0x758] ;  /* 0x0001d60000087ab9 */ /* 0x000fc60000000800 */
[--C-:B------:R-:W-:Y:S02]  /*c3d0*/  SHF.R.U64 R19, R20, UR8, R5.reuse ;  /* 0x0000000814137c19 */ /* 0x100fe40008001205 */
[----:B------:R-:W-:-:S03]  /*c3e0*/  SHF.R.U32.HI R23, RZ, UR8, R5 ;  /* 0x00000008ff177c19 */ /* 0x000fc60008011605 */
[----:B------:R-:W-:Y:S02]  /*c3f0*/  IMAD.MOV.U32 R4, RZ, RZ, R19 ;  /* 0x000000ffff047224 */ /* 0x000fe400078e0013 */
[----:B------:R-:W-:Y:S01]  /*c400*/  IMAD.MOV.U32 R5, RZ, RZ, R23 ;  /* 0x000000ffff057224 */ /* 0x000fe200078e0017 */
[----:B0-----:R-:W-:Y:S06]  /*c410*/  @!P1 BRA `(.L_x_293) ;  /* 0x0000000000289947 */ /* 0x001fec0003800000 */
        /* <DEDUP_REMOVED lines=10> */
.L_x_293:
[----:B------:R-:W-:Y:S01]  /*c4c0*/  ULDC UR8, c[0x0][0x748] ;  /* 0x0001d20000087ab9 */ /* 0x000fe20000000800 */
[----:B-1----:R-:W-:Y:S01]  /*c4d0*/  IMAD.MOV R22, RZ, RZ, -R22 ;  /* 0x000000ffff167224 */ /* 0x002fe200078e0a16 */
[----:B------:R-:W-:Y:S01]  /*c4e0*/  SHF.R.U64 R5, R4, UR8, R5 ;  /* 0x0000000804057c19 */ /* 0x000fe20008001205 */
[----:B------:R-:W-:Y:S01]  /*c4f0*/  ULDC UR8, c[0x0][0x738] ;  /* 0x0001ce0000087ab9 */ /* 0x000fe20000000800 */
[----:B------:R-:W-:Y:S01]  /*c500*/  LOP3.LUT R4, R20, UR7, RZ, 0xc0, !PT ;  /* 0x0000000714047c12 */ /* 0x000fe2000f8ec0ff */
[----:B--2---:R-:W-:Y:S01]  /*c510*/  @P3 IMAD R17, R21, R22, R6 ;  /* 0x0000001615113224 */ /* 0x004fe200078e0206 */
[----:B------:R-:W-:Y:S01]  /*c520*/  LOP3.LUT R18, R18, UR4, RZ, 0xc0, !PT ;  /* 0x0000000412127c12 */ /* 0x000fe2000f8ec0ff */
[----:B------:R-:W-:Y:S01]  /*c530*/  IMAD.MOV R6, RZ, RZ, -R5 ;  /* 0x000000ffff067224 */ /* 0x000fe200078e0a05 */
[----:B------:R-:W-:Y:S01]  /*c540*/  ULDC UR9, c[0x0][0x710] ;  /* 0x0001c40000097ab9 */ /* 0x000fe20000000800 */
[----:B------:R-:W-:Y:S02]  /*c550*/  IMAD R4, R5, UR5, R4 ;  /* 0x0000000505047c24 */ /* 0x000fe4000f8e0204 */
[----:B------:R-:W-:Y:S01]  /*c560*/  IMAD R19, R6, UR8, R19 ;  /* 0x0000000806137c24 */ /* 0x000fe2000f8e0213 */
[----:B------:R-:W-:Y:S01]  /*c570*/  ULDC UR8, c[0x0][0x700] ;  /* 0x0001c00000087ab9 */ /* 0x000fe20000000800 */
[----:B------:R-:W-:-:S02]  /*c580*/  IMAD R17, R4, UR9, R17 ;  /* 0x0000000904117c24 */ /* 0x000fc4000f8e0211 */
[----:B------:R-:W-:Y:S02]  /*c590*/  IMAD R6, R19, UR8, R18 ;  /* 0x0000000813067c24 */ /* 0x000fe4000f8e0212 */
[----:B------:R-:W-:Y:S02]  /*c5a0*/  IMAD.MOV.U32 R10, RZ, RZ, 0x1 ;  /* 0x00000001ff0a7424 */ /* 0x000fe400078e00ff */
[----:B------:R-:W-:Y:S01]  /*c5b0*/  IMAD.MOV.U32 R4, RZ, RZ, R16 ;  /* 0x000000ffff047224 */ /* 0x000fe200078e0010 */
[----:B------:R-:W-:Y:S02]  /*c5c0*/  SEL R5, R6, R17, !P3 ;  /* 0x0000001106057207 */ /* 0x000fe40005800000 */
[----:B------:R-:W-:-:S07]  /*c5d0*/  SEL R6, R17, R6, !P3 ;  /* 0x0000000611067207 */ /* 0x000fce0005800000 */
.L_x_291:
[----:B------:R-:W-:Y:S05]  /*c5e0*/  BSYNC B1 ;  /* 0x0000000000017941 */ /* 0x000fea0003800000 */
.L_x_290:
[----:B------:R-:W-:-:S13]  /*c5f0*/  LOP3.LUT P1, RZ, R10, 0xff, RZ, 0xc0, !PT ;  /* 0x000000ff0aff7812 */ /* 0x000fda000782c0ff */
[----:B------:R-:W-:Y:S05]  /*c600*/  @P1 BRA `(.L_x_294) ;  /* 0xfffffff000f01947 */ /* 0x000fea000383ffff */
[----:B------:R-:W-:Y:S05]  /*c610*/  BSYNC B0 ;  /* 0x0000000000007941 */ /* 0x000fea0003800000 */
.L_x_282:
[----:B------:R-:W-:-:S03]  /*c620*/  UMOV UR8, 0xffffffff ;  /* 0xffffffff00087882 */ /* 0x000fc60000000000 */
[----:B------:R-:W-:Y:S05]  /*c630*/  BRA.DIV UR8, `(.L_x_295) ;  /* 0x0000000608107947 */ /* 0x000fea000b800000 */
[----:B------:R-:W-:-:S13]  /*c640*/  ELECT P0, URZ, PT ;  /* 0x00000000003f782f */ /* 0x000fda0003800000 */
.L_x_310:
[----:B------:R-:W-:Y:S04]  /*c650*/  BSSY B0, `(.L_x_296) ;  /* 0x0000022000007945 */ /* 0x000fe80003800000 */
[----:B------:R-:W-:Y:S05]  /*c660*/  @!P0 BRA `(.L_x_297) ;  /* 0x0000000000808947 */ /* 0x000fea0003800000 */
[----:B------:R-:W-:-:S04]  /*c670*/  LOP3.LUT R7, R7, 0x2, RZ, 0xfc, !PT ;  /* 0x0000000207077812 */ /* 0x000fc800078efcff */
[----:B------:R-:W-:-:S13]  /*c680*/  ISETP.NE.AND P0, PT, R7, 0x3, PT ;  /* 0x000000030700780c */ /* 0x000fda0003f05270 */
[----:B------:R-:W-:Y:S05]  /*c690*/  @!P0 BRA `(.L_x_298) ;  /* 0x0000000000048947 */ /* 0x000fea0003800000 */
[----:B------:R-:W-:Y:S01]  /*c6a0*/  BPT.TRAP 0x1 ;  /* 0x000000040000795c */ /* 0x000fe20000300000 */
.L_x_298:
[----:B------:R-:W0:Y:S01]  /*c6b0*/  S2R R3, SR_CgaCtaId ;  /* 0x0000000000037919 */ /* 0x000e220000008800 */
[----:B------:R-:W-:Y:S02]  /*c6c0*/  MOV R0, 0x400 ;  /* 0x0000040000007802 */ /* 0x000fe40000000f00 */
[----:B------:R-:W-:Y:S02]  /*c6d0*/  SHF.L.U32 R2, R12, 0x1f, RZ ;  /* 0x0000001f0c027819 */ /* 0x000fe400000006ff */
[----:B0-----:R-:W-:-:S05]  /*c6e0*/  LEA R0, R3, R0, 0x18 ;  /* 0x0000000003007211 */ /* 0x001fca00078ec0ff */
[----:B------:R-:W-:-:S04]  /*c6f0*/  VIADD R0, R0, 0x18 ;  /* 0x0000001800007836 */ /* 0x000fc80000000000 */
[C---:B------:R-:W-:Y:S02]  /*c700*/  IMAD R7, R15.reuse, 0x8, R0 ;  /* 0x000000080f077824 */ /* 0x040fe400078e0200 */
[----:B------:R-:W-:Y:S02]  /*c710*/  VIADD R15, R15, 0x1 ;  /* 0x000000010f0f7836 */ /* 0x000fe40000000000 */
[----:B------:R-:W0:Y:S03]  /*c720*/  SYNCS.PHASECHK.TRANS64.TRYWAIT P0, [R7+URZ], R2 ;  /* 0x00000002070075a7 */ /* 0x000e26000800017f */
[----:B------:R-:W-:-:S04]  /*c730*/  ISETP.NE.AND P1, PT, R15, 0x3, PT ;  /* 0x000000030f00780c */ /* 0x000fc80003f25270 */
[----:B------:R-:W-:Y:S02]  /*c740*/  SEL R3, RZ, 0x1, P1 ;  /* 0x00000001ff037807 */ /* 0x000fe40000800000 */
[----:B------:R-:W-:Y:S02]  /*c750*/  SEL R15, R15, RZ, P1 ;  /* 0x000000ff0f0f7207 */ /* 0x000fe40000800000 */
[----:B------:R-:W-:-:S03]  /*c760*/  LOP3.LUT R9, R12, R3, RZ, 0x3c, !PT ;  /* 0x000000030c097212 */ /* 0x000fc600078e3cff */
[----:B------:R-:W-:Y:S01]  /*c770*/  IMAD R6, R15, 0x8, R0 ;  /* 0x000000080f067824 */ /* 0x000fe200078e0200 */
[----:B------:R-:W-:Y:S01]  /*c780*/  SHF.L.U32 R5, R9, 0x1f, RZ ;  /* 0x0000001f09057819 */ /* 0x000fe200000006ff */
[----:B0-----:R-:W-:Y:S06]  /*c790*/  @!P0 BRA `(.L_x_299) ;  /* 0x0000000000dc8947 */ /* 0x001fec0003800000 */
.L_x_311:
[----:B------:R-:W1:Y:S01]  /*c7a0*/  SYNCS.PHASECHK.TRANS64.TRYWAIT P0, [R6+URZ], R5 ;  /* 0x00000005060075a7 */ /* 0x000e62000800017f */
[----:B0-----:R-:W-:-:S05]  /*c7b0*/  VIADD R2, R15, 0x1 ;  /* 0x000000010f027836 */ /* 0x001fca0000000000 */
[----:B------:R-:W-:-:S04]  /*c7c0*/  ISETP.NE.AND P1, PT, R2, 0x3, PT ;  /* 0x000000030200780c */ /* 0x000fc80003f25270 */
[----:B------:R-:W-:Y:S02]  /*c7d0*/  SEL R4, RZ, 0x1, P1 ;  /* 0x00000001ff047807 */ /* 0x000fe40000800000 */
[----:B------:R-:W-:Y:S02]  /*c7e0*/  SEL R3, R2, RZ, P1 ;  /* 0x000000ff02037207 */ /* 0x000fe40000800000 */
[----:B------:R-:W-:Y:S01]  /*c7f0*/  LOP3.LUT R4, R9, R4, RZ, 0x3c, !PT ;  /* 0x0000000409047212 */ /* 0x000fe200078e3cff */
[----:B-1----:R-:W-:Y:S06]  /*c800*/  @!P0 BRA `(.L_x_300) ;  /* 0x0000000000d48947 */ /* 0x002fec0003800000 */
.L_x_312:
[----:B------:R-:W-:Y:S01]  /*c810*/  IMAD R3, R3, 0x8, R0 ;  /* 0x0000000803037824 */ /* 0x000fe200078e0200 */
[----:B------:R-:W-:-:S07]  /*c820*/  SHF.L.U32 R0, R4, 0x1f, RZ ;  /* 0x0000001f04007819 */ /* 0x000fce00000006ff */
.L_x_301:
[----:B-1----:R1:W2:Y:S02]  /*c830*/  SYNCS.PHASECHK.TRANS64.TRYWAIT P0, [R3+URZ], R0 ;  /* 0x00000000030075a7 */ /* 0x0022a4000800017f */
[----:B--2---:R-:W-:Y:S05]  /*c840*/  @!P0 NANOSLEEP.SYNCS 0x989680 ;  /* 0x009896800000895d */ /* 0x004fea0003900000 */
[----:B------:R-:W2:Y:S02]  /*c850*/  @!P0 SYNCS.PHASECHK.TRANS64 P0, [R3+URZ], R0 ;  /* 0x00000000030085a7 */ /* 0x000ea4000800007f */
[----:B--2---:R-:W-:Y:S05]  /*c860*/  @!P0 BRA `(.L_x_301) ;  /* 0xfffffffc00f08947 */ /* 0x004fea000383ffff */
.L_x_297:
[----:B------:R-:W-:Y:S05]  /*c870*/  BSYNC B0 ;  /* 0x0000000000007941 */ /* 0x000fea0003800000 */
.L_x_296:
[----:B------:R-:W-:Y:S05]  /*c880*/  EXIT ;  /* 0x000000000000794d */ /* 0x000fea0003800000 */
.L_x_15:
[----:B0-----:R-:W-:-:S04]  /*c890*/  IMAD.U32 R19, RZ, RZ, UR12 ;  /* 0x0000000cff137e24 */ /* 0x001fc8000f8e00ff */
[----:B------:R0:W1:Y:S03]  /*c8a0*/  SYNCS.PHASECHK.TRANS64.TRYWAIT P0, [R19+URZ+-0x8], R18 ;  /* 0xfffff812130075a7 */ /* 0x000066000800017f */
[----:B-1----:R-:W-:Y:S05]  /*c8b0*/  @!P0 NANOSLEEP.SYNCS 0x989680 ;  /* 0x009896800000895d */ /* 0x002fea0003900000 */
[----:B------:R-:W1:Y:S02]  /*c8c0*/  @!P0 SYNCS.PHASECHK.TRANS64 P0, [R19+URZ+-0x8], R18 ;  /* 0xfffff812130085a7 */ /* 0x000e64000800007f */
[----:B-1----:R-:W-:Y:S05]  /*c8d0*/  @!P0 BRA `(.L_x_15) ;  /* 0xfffffffc00ec8947 */ /* 0x002fea000383ffff */
[----:B------:R-:W-:Y:S05]  /*c8e0*/  BRA `(.L_x_302) ;  /* 0xffffff4800ec7947 */ /* 0x000fea000383ffff */
.L_x_20:
[----:B-1----:R-:W-:-:S04]  /*c8f0*/  IMAD.U32 R20, RZ, RZ, UR8 ;  /* 0x00000008ff147e24 */ /* 0x002fc8000f8e00ff */
[----:B------:R1:W2:Y:S03]  /*c900*/  SYNCS.PHASECHK.TRANS64.TRYWAIT P0, [R20+URZ], R19 ;  /* 0x00000013140075a7 */ /* 0x0002a6000800017f */
[----:B--2---:R-:W-:Y:S05]  /*c910*/  @!P0 NANOSLEEP.SYNCS 0x989680 ;  /* 0x009896800000895d */ /* 0x004fea0003900000 */
[----:B------:R-:W2:Y:S02]  /*c920*/  @!P0 SYNCS.PHASECHK.TRANS64 P0, [R20+URZ], R19 ;  /* 0x00000013140085a7 */ /* 0x000ea4000800007f */
[----:B--2---:R-:W-:Y:S05]  /*c930*/  @!P0 BRA `(.L_x_20) ;  /* 0xfffffffc00ec8947 */ /* 0x004fea000383ffff */
[----:B------:R-:W-:Y:S05]  /*c940*/  BRA `(.L_x_19) ;  /* 0xffffff5000207947 */ /* 0x000fea000383ffff */
.L_x_24:
[----:B0-----:R-:W-:-:S04]  /*c950*/  IMAD.U32 R19, RZ, RZ, UR12 ;  /* 0x0000000cff137e24 */ /* 0x001fc8000f8e00ff */
[----:B------:R0:W1:Y:S03]  /*c960*/  SYNCS.PHASECHK.TRANS64.TRYWAIT P0, [R19+URZ+0x8], R18 ;  /* 0x00000812130075a7 */ /* 0x000066000800017f */
[----:B-1----:R-:W-:Y:S05]  /*c970*/  @!P0 NANOSLEEP.SYNCS 0x989680 ;  /* 0x009896800000895d */ /* 0x002fea0003900000 */
[----:B------:R-:W1:Y:S02]  /*c980*/  @!P0 SYNCS.PHASECHK.TRANS64 P0, [R19+URZ+0x8], R18 ;  /* 0x00000812130085a7 */ /* 0x000e64000800007f */
[----:B-1----:R-:W-:Y:S05]  /*c990*/  @!P0 BRA `(.L_x_24) ;  /* 0xfffffffc00ec8947 */ /* 0x002fea000383ffff */
[----:B------:R-:W-:Y:S05]  /*c9a0*/  BRA `(.L_x_303) ;  /* 0xffffff5400347947 */ /* 0x000fea000383ffff */
.L_x_283:
[----:B------:R-:W-:Y:S01]  /*c9b0*/  BSSY B1, `(.L_x_304) ;  /* 0x0000006000017945 */ /* 0x000fe20003800000 */
[----:B------:R-:W-:-:S07]  /*c9c0*/  IMAD.MOV.U32 R10, RZ, RZ, -0x1 ;  /* 0xffffffffff0a7424 */ /* 0x000fce00078e00ff */
[----:B------:R-:W-:Y:S05]  /*c9d0*/  WARPSYNC.COLLECTIVE R10, `(.L_x_305) ;  /* 0x000000000a0c7348 */ /* 0x000fea0003c00000 */
[----:B------:R-:W-:Y:S02]  /*c9e0*/  ELECT P1, UR62, PT ;  /* 0x00000000003e782f */ /* 0x000fe40003820000 */
[----:B------:R-:W-:Y:S01]  /*c9f0*/  MOV R10, UR62 ;  /* 0x0000003e000a7c02 */ /* 0x000fe20008000f00 */
[----:B------:R-:W-:Y:S10]  /*ca00*/  ENDCOLLECTIVE ;  /* 0x000000000000791b */ /* 0x000ff40003800000 */
.L_x_305:
[----:B------:R-:W-:Y:S05]  /*ca10*/  BSYNC B1 ;  /* 0x0000000000017941 */ /* 0x000fea0003800000 */
.L_x_304:
[----:B------:R-:W-:Y:S05]  /*ca20*/  BRA `(.L_x_306) ;  /* 0xffffffec00f47947 */ /* 0x000fea000383ffff */
.L_x_286:
[----:B-1----:R1:W2:Y:S02]  /*ca30*/  SYNCS.PHASECHK.TRANS64.TRYWAIT P1, [R18+URZ+0x18], R11 ;  /* 0x0000180b120075a7 */ /* 0x0022a4000802017f */
[----:B--2---:R-:W-:Y:S05]  /*ca40*/  @!P1 NANOSLEEP.SYNCS 0x989680 ;  /* 0x009896800000995d */ /* 0x004fea0003900000 */
[----:B------:R-:W2:Y:S02]  /*ca50*/  @!P1 SYNCS.PHASECHK.TRANS64 P1, [R18+URZ+0x18], R11 ;  /* 0x0000180b120095a7 */ /* 0x000ea4000802007f */
[----:B--2---:R-:W-:Y:S05]  /*ca60*/  @!P1 BRA `(.L_x_286) ;  /* 0xfffffffc00f09947 */ /* 0x004fea000383ffff */
[----:B------:R-:W-:Y:S05]  /*ca70*/  BRA `(.L_x_307) ;  /* 0xfffffff000307947 */ /* 0x000fea000383ffff */
.L_x_295:
[----:B------:R-:W-:Y:S01]  /*ca80*/  BSSY B0, `(.L_x_308) ;  /* 0x0000006000007945 */ /* 0x000fe20003800000 */
[----:B------:R-:W-:-:S07]  /*ca90*/  IMAD.MOV.U32 R10, RZ, RZ, -0x1 ;  /* 0xffffffffff0a7424 */ /* 0x000fce00078e00ff */
[----:B------:R-:W-:Y:S05]  /*caa0*/  WARPSYNC.COLLECTIVE R10, `(.L_x_309) ;  /* 0x000000000a0c7348 */ /* 0x000fea0003c00000 */
[----:B------:R-:W-:Y:S02]  /*cab0*/  ELECT P1, UR62, PT ;  /* 0x00000000003e782f */ /* 0x000fe40003820000 */
[----:B------:R-:W-:Y:S01]  /*cac0*/  MOV R10, UR62 ;  /* 0x0000003e000a7c02 */ /* 0x000fe20008000f00 */
[----:B------:R-:W-:Y:S10]  /*cad0*/  ENDCOLLECTIVE ;  /* 0x000000000000791b */ /* 0x000ff40003800000 */
.L_x_309:
[----:B------:R-:W-:Y:S05]  /*cae0*/  BSYNC B0 ;  /* 0x0000000000007941 */ /* 0x000fea0003800000 */
.L_x_308:
[----:B------:R-:W-:Y:S01]  /*caf0*/  PLOP3.LUT P0, PT, P1, PT, PT, 0x80, 0x0 ;  /* 0x000000000000781c */ /* 0x000fe20000f0f070 */
[----:B------:R-:W-:-:S12]  /*cb00*/  BRA `(.L_x_310) ;  /* 0xfffffff800d07947 */ /* 0x000fd8000383ffff */
.L_x_299:
[----:B0-----:R0:W1:Y:S02]  /*cb10*/  SYNCS.PHASECHK.TRANS64.TRYWAIT P0, [R7+URZ], R2 ;  /* 0x00000002070075a7 */ /* 0x001064000800017f */
[----:B-1----:R-:W-:Y:S05]  /*cb20*/  @!P0 NANOSLEEP.SYNCS 0x989680 ;  /* 0x009896800000895d */ /* 0x002fea0003900000 */
[----:B------:R-:W1:Y:S02]  /*cb30*/  @!P0 SYNCS.PHASECHK.TRANS64 P0, [R7+URZ], R2 ;  /* 0x00000002070085a7 */ /* 0x000e64000800007f */
[----:B-1----:R-:W-:Y:S05]  /*cb40*/  @!P0 BRA `(.L_x_299) ;  /* 0xfffffffc00f08947 */ /* 0x002fea000383ffff */
[----:B------:R-:W-:Y:S05]  /*cb50*/  BRA `(.L_x_311) ;  /* 0xfffffffc00107947 */ /* 0x000fea000383ffff */
.L_x_300:
[----:B0-----:R0:W1:Y:S02]  /*cb60*/  SYNCS.PHASECHK.TRANS64.TRYWAIT P0, [R6+URZ], R5 ;  /* 0x00000005060075a7 */ /* 0x001064000800017f */
[----:B-1----:R-:W-:Y:S05]  /*cb70*/  @!P0 NANOSLEEP.SYNCS 0x989680 ;  /* 0x009896800000895d */ /* 0x002fea0003900000 */
[----:B------:R-:W1:Y:S02]  /*cb80*/  @!P0 SYNCS.PHASECHK.TRANS64 P0, [R6+URZ], R5 ;  /* 0x00000005060085a7 */ /* 0x000e64000800007f */
[----:B-1----:R-:W-:Y:S05]  /*cb90*/  @!P0 BRA `(.L_x_300) ;  /* 0xfffffffc00f08947 */ /* 0x002fea000383ffff */
[----:B------:R-:W-:Y:S05]  /*cba0*/  BRA `(.L_x_312) ;  /* 0xfffffffc00187947 */ /* 0x000fea000383ffff */
.L_x_313:
[----:B------:R-:W-:-:S00]  /*cbb0*/  BRA `(.L_x_313) ;  /* 0xfffffffc00fc7947 */ /* 0x000fc0000383ffff */
[----:B------:R-:W-:-:S00]  /*cbc0*/  NOP ;  /* 0x0000000000007918 */ /* 0x000fc00000000000 */
        /* <DEDUP_REMOVED lines=11> */
.L_x_314:


//--------------------- .nv.shared._ZN7cutlass13device_kernelINS_4gemm6kernel13GemmUniversalIN4cute5tupleIJiiiiEEENS1_10collective13CollectiveMmaINS1_40MainloopSm90TmaGmmaWarpSpecializedSparseILi3ENS5_IJNS4_1CILi1EEESB_SB_EEENS1_32KernelTmaWarpSpecializedPingpongEEENS5_IJNSA_ILi64EEENSA_ILi256EEENSA_ILi128EEEEEENS_6half_tENS5_IJNS4_6LayoutINS5_IJiNS5_IJNSA_ILi2EEEiEEEiEEENS5_IJlNS5_IJSB_SL_EEElEEEEENSK_INS5_IJNS5_IJNS5_IJNSA_ILi8EEESL_NSA_ILi4EEEEEEiEEENS5_IJNS5_IJNSA_ILi16EEESL_SS_EEEiEEEiEEENS5_IJNS5_IJNS5_IJSH_SV_NSA_ILi2048EEEEEENSA_ILi8192EEEEEENS5_IJNS5_IJSB_NSA_ILi1024EEENSA_ILi32EEEEEElEEElEEEEEEEESJ_NS5_IJlSB_lEEENS4_8TiledMMAINS4_8MMA_AtomIJNS4_4SM904GMMA6SPARSE27GMMA_64x256x32_F32F16F16_SSILNS1E_5MajorE0ELS1H_0ELNS1E_7ScaleInE1ELS1I_1ELNS1E_9SparseSelE0EEEEEENSK_ISC_NS5_IJNSA_ILi0EEES1M_S1M_EEEEENS5_IJNS4_10UnderscoreES1P_S1P_EEEEENS4_13SM90_TMA_LOADENS4_14ComposedLayoutINS4_7SwizzleILi3ELi4ELi3EEENS4_25smem_sparse_ptr_flag_bitsILi2ELi16EEENSK_INS5_IJNS5_IJSB_SR_EEENS5_IJSL_SF_EEEEEENS5_IJNS5_IJS1M_SH_EEESO_EEEEEEEvNS4_8identityES1S_NS1T_IS1V_NS4_18smem_ptr_flag_bitsILi16EEENSK_INS5_IJSR_SF_EEENS5_IJSF_SB_EEEEEEEvS25_EENS_8epilogue10collective6detail29Sm90TmaWarpSpecializedAdapterINS2E_15DefaultEpilogueIfNS5_IJSB_llEEES2I_NS2D_6thread17LinearCombinationIfLi1EffLNS2J_9ScaleType4KindE0ELNS_15FloatRoundStyleE2EfEENS1_15EpilogueDefaultEEEEEvvEEEEvNT_6ParamsE --------------------------
	.section	.nv.shared._ZN7cutlass13device_kernelINS_4gemm6kernel13GemmUniversalIN4cute5tupleIJiiiiEEENS1_10collective13CollectiveMmaINS1_40MainloopSm90TmaGmmaWarpSpecializedSparseILi3ENS5_IJNS4_1CILi1EEESB_SB_EEENS1_32KernelTmaWarpSpecializedPingpongEEENS5_IJNSA_ILi64EEENSA_ILi256EEENSA_ILi128EEEEEENS_6half_tENS5_IJNS4_6LayoutINS5_IJiNS5_IJNSA_ILi2EEEiEEEiEEENS5_IJlNS5_IJSB_SL_EEElEEEEENSK_INS5_IJNS5_IJNS5_IJNSA_ILi8EEESL_NSA_ILi4EEEEEEiEEENS5_IJNS5_IJNSA_ILi16EEESL_SS_EEEiEEEiEEENS5_IJNS5_IJNS5_IJSH_SV_NSA_ILi2048EEEEEENSA_ILi8192EEEEEENS5_IJNS5_IJSB_NSA_ILi1024EEENSA_ILi32EEEEEElEEElEEEEEEEESJ_NS5_IJlSB_lEEENS4_8TiledMMAINS4_8MMA_AtomIJNS4_4SM904GMMA6SPARSE27GMMA_64x256x32_F32F16F16_SSILNS1E_5MajorE0ELS1H_0ELNS1E_7ScaleInE1ELS1I_1ELNS1E_9SparseSelE0EEEEEENSK_ISC_NS5_IJNSA_ILi0EEES1M_S1M_EEEEENS5_IJNS4_10UnderscoreES1P_S1P_EEEEENS4_13SM90_TMA_LOADENS4_14ComposedLayoutINS4_7SwizzleILi3ELi4ELi3EEENS4_25smem_sparse_ptr_flag_bitsILi2ELi16EEENSK_INS5_IJNS5_IJSB_SR_EEENS5_IJSL_SF_EEEEEENS5_IJNS5_IJS1M_SH_EEESO_EEEEEEEvNS4_8identityES1S_NS1T_IS1V_NS4_18smem_ptr_flag_bitsILi16EEENSK_INS5_IJSR_SF_EEENS5_IJSF_SB_EEEEEEEvS25_EENS_8epilogue10collective6detail29Sm90TmaWarpSpecializedAdapterINS2E_15DefaultEpilogueIfNS5_IJSB_llEEES2I_NS2D_6thread17LinearCombinationIfLi1EffLNS2J_9ScaleType4KindE0ELNS_15FloatRoundStyleE2EfEENS1_15EpilogueDefaultEEEEEvvEEEEvNT_6ParamsE,"aw",@nobits
	.sectionflags	@""
	.align	16
	.zero		1024


//--------------------- .nv.shared.reserved.0     --------------------------
	.section	.nv.shared.reserved.0,"aw",@nobits
	.weak		__nv_reservedSMEM_offset_0_alias
	.size		__nv_reservedSMEM_offset_0_alias, 0, 0
	.other		__nv_reservedSMEM_offset_0_alias,@"STO_CUDA_RESERVED_SHARED STV_DEFAULT"
__nv_reservedSMEM_offset_0_alias:
	.zero		0


//--------------------- .nv.global                --------------------------
	.section	.nv.global,"aw",@nobits
.nv.global:
	.type		_ZN39_INTERNAL_ef9c8a3a_4_k_cu_68cee374_26204cute1_E,@object
	.size		_ZN39_INTERNAL_ef9c8a3a_4_k_cu_68cee374_26204cute1_E,(_ZN39_INTERNAL_ef9c8a3a_4_k_cu_68cee374_26204cuda3std3__45__cpo6cbeginE - _ZN39_INTERNAL_ef9c8a3a_4_k_cu_68cee374_26204cute1_E)
_ZN39_INTERNAL_ef9c8a3a_4_k_cu_68cee374_26204cute1_E:
	.zero		1
	.type		_ZN39_INTERNAL_ef9c8a3a_4_k_cu_68cee374_26204cuda3std3__45__cpo6cbeginE,@object
	.size		_ZN39_INTERNAL_ef9c8a3a_4_k_cu_68cee374_26204cuda3std3__45__cpo6cbeginE,(_ZN39_INTERNAL_ef9c8a3a_4_k_cu_68cee374_26204cuda3std3__48in_placeE - _ZN39_INTERNAL_ef9c8a3a_4_k_cu_68cee374_26204cuda3std3__45__cpo6cbeginE)
_ZN39_INTERNAL_ef9c8a3a_4_k_cu_68cee374_26204cuda3std3__45__cpo6cbeginE:
	.zero		1
	.type		_ZN39_INTERNAL_ef9c8a3a_4_k_cu_68cee374_26204cuda3std3__48in_placeE,@object
	.size		_ZN39_INTERNAL_ef9c8a3a_4_k_cu_68cee374_26204cuda3std3__48in_placeE,(_ZN39_INTERNAL_ef9c8a3a_4_k_cu_68cee374_26204cuda3std6ranges3__45__cpo9iter_moveE - _ZN39_INTERNAL_ef9c8a3a_4_k_cu_68cee374_26204cuda3std3__48in_placeE)
_ZN39_INTERNAL_ef9c8a3a_4_k_cu_68cee374_26204cuda3std3__48in_placeE:
	.zero		1
	.type		_ZN39_INTERNAL_ef9c8a3a_4_k_cu_68cee374_26204cuda3std6ranges3__45__cpo9iter_moveE,@object
	.size		_ZN39_INTERNAL_ef9c8a3a_4_k_cu_68cee374_26204cuda3std6ranges3__45__cpo9iter_moveE,(_ZN39_INTERNAL_ef9c8a3a_4_k_cu_68cee374_26204cuda3std3__45__cpo5beginE - _ZN39_INTERNAL_ef9c8a3a_4_k_cu_68cee374_26204cuda3std6ranges3__45__cpo9iter_moveE)
_ZN39_INTERNAL_ef9c8a3a_4_k_cu_68cee374_26204cuda3std6ranges3__45__cpo9iter_moveE:
	.zero		1
	.type		_ZN39_INTERNAL_ef9c8a3a_4_k_cu_68cee374_26204cuda3std3__45__cpo5beginE,@object
	.size		_ZN39_INTERNAL_ef9c8a3a_4_k_cu_68cee374_26204cuda3std3__45__cpo5beginE,(_ZN39_INTERNAL_ef9c8a3a_4_k_cu_68cee374_26204cuda3std3__441_GLOBAL__N__ef9c8a3a_4_k_cu_68cee374_26206ignoreE - _ZN39_INTERNAL_ef9c8a3a_4_k_cu_68cee374_26204cuda3std3__45__cpo5beginE)
_ZN39_INTERNAL_ef9c8a3a_4_k_cu_68cee374_26204cuda3std3__45__cpo5beginE:
	.zero		1
	.type		_ZN39_INTERNAL_ef9c8a3a_4_k_cu_68cee374_26204cuda3std3__441_GLOBAL__N__ef9c8a3a_4_k_cu_68cee374_26206ignoreE,@object
	.size		_ZN39_INTERNAL_ef9c8a3a_4_k_cu_68cee374_26204cuda3std3__441_GLOBAL__N__ef9c8a3a_4_k_cu_68cee374_26206ignoreE,(_ZN39_INTERNAL_ef9c8a3a_4_k_cu_68cee374_26204cute7productE - _ZN39_INTERNAL_ef9c8a3a_4_k_cu_68cee374_26204cuda3std3__441_GLOBAL__N__ef9c8a3a_4_k_cu_68cee374_26206ignoreE)
_ZN39_INTERNAL_ef9c8a3a_4_k_cu_68cee374_26204cuda3std3__441_GLOBAL__N__ef9c8a3a_4_k_cu_68cee374_26206ignoreE:
	.zero		1
	.type		_ZN39_INTERNAL_ef9c8a3a_4_k_cu_68cee374_26204cute7productE,@object
	.size		_ZN39_INTERNAL_ef9c8a3a_4_k_cu_68cee374_26204cute7productE,(_ZN39_INTERNAL_ef9c8a3a_4_k_cu_68cee374_26204cuda3std3__45__cpo3endE - _ZN39_INTERNAL_ef9c8a3a_4_k_cu_68cee374_26204cute7productE)
_ZN39_INTERNAL_ef9c8a3a_4_k_cu_68cee374_26204cute7productE:
	.zero		1
	.type		_ZN39_INTERNAL_ef9c8a3a_4_k_cu_68cee374_26204cuda3std3__45__cpo3endE,@object
	.size		_ZN39_INTERNAL_ef9c8a3a_4_k_cu_68cee374_26204cuda3std3__45__cpo3endE,(_ZN39_INTERNAL_ef9c8a3a_4_k_cu_68cee374_26204cuda3std3__419piecewise_constructE - _ZN39_INTERNAL_ef9c8a3a_4_k_cu_68cee374_26204cuda3std3__45__cpo3endE)
_ZN39_INTERNAL_ef9c8a3a_4_k_cu_68cee374_26204cuda3std3__45__cpo3endE:
	.zero		1
	.type		_ZN39_INTERNAL_ef9c8a3a_4_k_cu_68cee374_26204cuda3std3__419piecewise_constructE,@object
	.size		_ZN39_INTERNAL_ef9c8a3a_4_k_cu_68cee374_26204cuda3std3__419piecewise_constructE,(_ZN39_INTERNAL_ef9c8a3a_4_k_cu_68cee374_26204cuda3std3__45__cpo4cendE - _ZN39_INTERNAL_ef9c8a3a_4_k_cu_68cee374_26204cuda3std3__419piecewise_constructE)
_ZN39_INTERNAL_ef9c8a3a_4_k_cu_68cee374_26204cuda3std3__419piecewise_constructE:
	.zero		1
	.type		_ZN39_INTERNAL_ef9c8a3a_4_k_cu_68cee374_26204cuda3std3__45__cpo4cendE,@object
	.size		_ZN39_INTERNAL_ef9c8a3a_4_k_cu_68cee374_26204cuda3std3__45__cpo4cendE,(_ZN39_INTERNAL_ef9c8a3a_4_k_cu_68cee374_26204cuda3std6ranges3__45__cpo4swapE - _ZN39_INTERNAL_ef9c8a3a_4_k_cu_68cee374_26204cuda3std3__45__cpo4cendE)
_ZN39_INTERNAL_ef9c8a3a_4_k_cu_68cee374_26204cuda3std3__45__cpo4cendE:
	.zero		1
	.type		_ZN39_INTERNAL_ef9c8a3a_4_k_cu_68cee374_26204cuda3std6ranges3__45__cpo4swapE,@object
	.size		_ZN39_INTERNAL_ef9c8a3a_4_k_cu_68cee374_26204cuda3std6ranges3__45__cpo4swapE,(.L_7 - _ZN39_INTERNAL_ef9c8a3a_4_k_cu_68cee374_26204cuda3std6ranges3__45__cpo4swapE)
_ZN39_INTERNAL_ef9c8a3a_4_k_cu_68cee374_26204cuda3std6ranges3__45__cpo4swapE:
	.zero		1
.L_7:


//--------------------- .nv.constant0._ZN7cutlass13device_kernelINS_4gemm6kernel13GemmUniversalIN4cute5tupleIJiiiiEEENS1_10collective13CollectiveMmaINS1_40MainloopSm90TmaGmmaWarpSpecializedSparseILi3ENS5_IJNS4_1CILi1EEESB_SB_EEENS1_32KernelTmaWarpSpecializedPingpongEEENS5_IJNSA_ILi64EEENSA_ILi256EEENSA_ILi128EEEEEENS_6half_tENS5_IJNS4_6LayoutINS5_IJiNS5_IJNSA_ILi2EEEiEEEiEEENS5_IJlNS5_IJSB_SL_EEElEEEEENSK_INS5_IJNS5_IJNS5_IJNSA_ILi8EEESL_NSA_ILi4EEEEEEiEEENS5_IJNS5_IJNSA_ILi16EEESL_SS_EEEiEEEiEEENS5_IJNS5_IJNS5_IJSH_SV_NSA_ILi2048EEEEEENSA_ILi8192EEEEEENS5_IJNS5_IJSB_NSA_ILi1024EEENSA_ILi32EEEEEElEEElEEEEEEEESJ_NS5_IJlSB_lEEENS4_8TiledMMAINS4_8MMA_AtomIJNS4_4SM904GMMA6SPARSE27GMMA_64x256x32_F32F16F16_SSILNS1E_5MajorE0ELS1H_0ELNS1E_7ScaleInE1ELS1I_1ELNS1E_9SparseSelE0EEEEEENSK_ISC_NS5_IJNSA_ILi0EEES1M_S1M_EEEEENS5_IJNS4_10UnderscoreES1P_S1P_EEEEENS4_13SM90_TMA_LOADENS4_14ComposedLayoutINS4_7SwizzleILi3ELi4ELi3EEENS4_25smem_sparse_ptr_flag_bitsILi2ELi16EEENSK_INS5_IJNS5_IJSB_SR_EEENS5_IJSL_SF_EEEEEENS5_IJNS5_IJS1M_SH_EEESO_EEEEEEEvNS4_8identityES1S_NS1T_IS1V_NS4_18smem_ptr_flag_bitsILi16EEENSK_INS5_IJSR_SF_EEENS5_IJSF_SB_EEEEEEEvS25_EENS_8epilogue10collective6detail29Sm90TmaWarpSpecializedAdapterINS2E_15DefaultEpilogueIfNS5_IJSB_llEEES2I_NS2D_6thread17LinearCombinationIfLi1EffLNS2J_9ScaleType4KindE0ELNS_15FloatRoundStyleE2EfEENS1_15EpilogueDefaultEEEEEvvEEEEvNT_6ParamsE --------------------------
	.section	.nv.constant0._ZN7cutlass13device_kernelINS_4gemm6kernel13GemmUniversalIN4cute5tupleIJiiiiEEENS1_10collective13CollectiveMmaINS1_40MainloopSm90TmaGmmaWarpSpecializedSparseILi3ENS5_IJNS4_1CILi1EEESB_SB_EEENS1_32KernelTmaWarpSpecializedPingpongEEENS5_IJNSA_ILi64EEENSA_ILi256EEENSA_ILi128EEEEEENS_6half_tENS5_IJNS4_6LayoutINS5_IJiNS5_IJNSA_ILi2EEEiEEEiEEENS5_IJlNS5_IJSB_SL_EEElEEEEENSK_INS5_IJNS5_IJNS5_IJNSA_ILi8EEESL_NSA_ILi4EEEEEEiEEENS5_IJNS5_IJNSA_ILi16EEESL_SS_EEEiEEEiEEENS5_IJNS5_IJNS5_IJSH_SV_NSA_ILi2048EEEEEENSA_ILi8192EEEEEENS5_IJNS5_IJSB_NSA_ILi1024EEENSA_ILi32EEEEEElEEElEEEEEEEESJ_NS5_IJlSB_lEEENS4_8TiledMMAINS4_8MMA_AtomIJNS4_4SM904GMMA6SPARSE27GMMA_64x256x32_F32F16F16_SSILNS1E_5MajorE0ELS1H_0ELNS1E_7ScaleInE1ELS1I_1ELNS1E_9SparseSelE0EEEEEENSK_ISC_NS5_IJNSA_ILi0EEES1M_S1M_EEEEENS5_IJNS4_10UnderscoreES1P_S1P_EEEEENS4_13SM90_TMA_LOADENS4_14ComposedLayoutINS4_7SwizzleILi3ELi4ELi3EEENS4_25smem_sparse_ptr_flag_bitsILi2ELi16EEENSK_INS5_IJNS5_IJSB_SR_EEENS5_IJSL_SF_EEEEEENS5_IJNS5_IJS1M_SH_EEESO_EEEEEEEvNS4_8identityES1S_NS1T_IS1V_NS4_18smem_ptr_flag_bitsILi16EEENSK_INS5_IJSR_SF_EEENS5_IJSF_SB_EEEEEEEvS25_EENS_8epilogue10collective6detail29Sm90TmaWarpSpecializedAdapterINS2E_15DefaultEpilogueIfNS5_IJSB_llEEES2I_NS2D_6thread17LinearCombinationIfLi1EffLNS2J_9ScaleType4KindE0ELNS_15FloatRoundStyleE2EfEENS1_15EpilogueDefaultEEEEEvvEEEEvNT_6ParamsE,"a",@progbits
	.sectionflags	@""
	.align	4
.nv.constant0._ZN7cutlass13device_kernelINS_4gemm6kernel13GemmUniversalIN4cute5tupleIJiiiiEEENS1_10collective13CollectiveMmaINS1_40MainloopSm90TmaGmmaWarpSpecializedSparseILi3ENS5_IJNS4_1CILi1EEESB_SB_EEENS1_32KernelTmaWarpSpecializedPingpongEEENS5_IJNSA_ILi64EEENSA_ILi256EEENSA_ILi128EEEEEENS_6half_tENS5_IJNS4_6LayoutINS5_IJiNS5_IJNSA_ILi2EEEiEEEiEEENS5_IJlNS5_IJSB_SL_EEElEEEEENSK_INS5_IJNS5_IJNS5_IJNSA_ILi8EEESL_NSA_ILi4EEEEEEiEEENS5_IJNS5_IJNSA_ILi16EEESL_SS_EEEiEEEiEEENS5_IJNS5_IJNS5_IJSH_SV_NSA_ILi2048EEEEEENSA_ILi8192EEEEEENS5_IJNS5_IJSB_NSA_ILi1024EEENSA_ILi32EEEEEElEEElEEEEEEEESJ_NS5_IJlSB_lEEENS4_8TiledMMAINS4_8MMA_AtomIJNS4_4SM904GMMA6SPARSE27GMMA_64x256x32_F32F16F16_SSILNS1E_5MajorE0ELS1H_0ELNS1E_7ScaleInE1ELS1I_1ELNS1E_9SparseSelE0EEEEEENSK_ISC_NS5_IJNSA_ILi0EEES1M_S1M_EEEEENS5_IJNS4_10UnderscoreES1P_S1P_EEEEENS4_13SM90_TMA_LOADENS4_14ComposedLayoutINS4_7SwizzleILi3ELi4ELi3EEENS4_25smem_sparse_ptr_flag_bitsILi2ELi16EEENSK_INS5_IJNS5_IJSB_SR_EEENS5_IJSL_SF_EEEEEENS5_IJNS5_IJS1M_SH_EEESO_EEEEEEEvNS4_8identityES1S_NS1T_IS1V_NS4_18smem_ptr_flag_bitsILi16EEENSK_INS5_IJSR_SF_EEENS5_IJSF_SB_EEEEEEEvS25_EENS_8epilogue10collective6detail29Sm90TmaWarpSpecializedAdapterINS2E_15DefaultEpilogueIfNS5_IJSB_llEEES2I_NS2D_6thread17LinearCombinationIfLi1EffLNS2J_9ScaleType4KindE0ELNS_15FloatRoundStyleE2EfEENS1_15EpilogueDefaultEEEEEvvEEEEvNT_6ParamsE:
	.zero		1920


//--------------------- SYMBOLS --------------------------

	.type		.nv.reservedSmem.offset0,@object
	.size		.nv.reservedSmem.offset0,0x4
